//
// Generated by NVIDIA NVVM Compiler
//
// Compiler Build ID: CL-36424714
// Cuda compilation tools, release 13.0, V13.0.88
// Based on NVVM 20.0.0
//

.version 9.0
.target sm_100
.address_size 64

	// .globl	_Z6Phase1Piii
// _ZZ6Phase1PiiiE1C has been demoted
// _ZZ6Phase2PiiiE8Diagonal has been demoted
// _ZZ6Phase2PiiiE1A has been demoted
// _ZZ6Phase2PiiiE1B has been demoted
// _ZZ6Phase3PiiiE1A has been demoted
// _ZZ6Phase3PiiiE1B has been demoted
// _ZZ6Phase3PiiiE1C has been demoted

.visible .entry _Z6Phase1Piii(
	.param .u64 .ptr .align 1 _Z6Phase1Piii_param_0,
	.param .u32 _Z6Phase1Piii_param_1,
	.param .u32 _Z6Phase1Piii_param_2
)
{
	.reg .pred 	%p<2>;
	.reg .b32 	%r<77>;
	.reg .b64 	%rd<7>;
	// demoted variable
	.shared .align 4 .b8 _ZZ6Phase1PiiiE1C[16384];
	ld.param.u64 	%rd3, [_Z6Phase1Piii_param_0];
	ld.param.u32 	%r11, [_Z6Phase1Piii_param_1];
	ld.param.u32 	%r12, [_Z6Phase1Piii_param_2];
	cvta.to.global.u64 	%rd4, %rd3;
	mov.u32 	%r13, %tid.y;
	mov.u32 	%r14, %tid.x;
	mad.lo.s32 	%r15, %r11, %r12, %r11;
	shl.b32 	%r16, %r15, 6;
	mad.lo.s32 	%r17, %r12, %r13, %r14;
	add.s32 	%r18, %r17, %r16;
	mul.wide.s32 	%rd5, %r18, 4;
	add.s64 	%rd1, %rd4, %rd5;
	ld.global.u32 	%r19, [%rd1];
	shl.b32 	%r20, %r13, 8;
	mov.u32 	%r21, _ZZ6Phase1PiiiE1C;
	add.s32 	%r22, %r21, %r20;
	shl.b32 	%r23, %r14, 2;
	add.s32 	%r1, %r22, %r23;
	st.shared.u32 	[%r1], %r19;
	shl.b32 	%r24, %r12, 5;
	add.s32 	%r25, %r18, %r24;
	mul.wide.s32 	%rd6, %r25, 4;
	add.s64 	%rd2, %rd4, %rd6;
	ld.global.u32 	%r26, [%rd2];
	st.shared.u32 	[%r1+8192], %r26;
	ld.global.u32 	%r27, [%rd1+128];
	st.shared.u32 	[%r1+128], %r27;
	ld.global.u32 	%r28, [%rd2+128];
	st.shared.u32 	[%r1+8320], %r28;
	bar.sync 	0;
	add.s32 	%r75, %r22, 8196;
	add.s32 	%r29, %r23, %r21;
	add.s32 	%r74, %r29, 256;
	mov.b32 	%r76, 8192;
$L__BB0_1:
	ld.shared.u32 	%r30, [%r75+-8196];
	ld.shared.u32 	%r31, [%r74+-256];
	add.s32 	%r32, %r31, %r30;
	ld.shared.u32 	%r33, [%r1];
	min.s32 	%r34, %r32, %r33;
	st.shared.u32 	[%r1], %r34;
	ld.shared.u32 	%r35, [%r75+-4];
	ld.shared.u32 	%r36, [%r74+-256];
	add.s32 	%r37, %r36, %r35;
	ld.shared.u32 	%r38, [%r1+8192];
	min.s32 	%r39, %r37, %r38;
	st.shared.u32 	[%r1+8192], %r39;
	ld.shared.u32 	%r40, [%r75+-8196];
	ld.shared.u32 	%r41, [%r74+-128];
	add.s32 	%r42, %r41, %r40;
	ld.shared.u32 	%r43, [%r1+128];
	min.s32 	%r44, %r42, %r43;
	st.shared.u32 	[%r1+128], %r44;
	ld.shared.u32 	%r45, [%r75+-4];
	ld.shared.u32 	%r46, [%r74+-128];
	add.s32 	%r47, %r46, %r45;
	ld.shared.u32 	%r48, [%r1+8320];
	min.s32 	%r49, %r47, %r48;
	st.shared.u32 	[%r1+8320], %r49;
	bar.sync 	0;
	ld.shared.u32 	%r50, [%r75+-8192];
	ld.shared.u32 	%r51, [%r74];
	add.s32 	%r52, %r51, %r50;
	ld.shared.u32 	%r53, [%r1];
	min.s32 	%r54, %r52, %r53;
	st.shared.u32 	[%r1], %r54;
	ld.shared.u32 	%r55, [%r75];
	ld.shared.u32 	%r56, [%r74];
	add.s32 	%r57, %r56, %r55;
	ld.shared.u32 	%r58, [%r1+8192];
	min.s32 	%r59, %r57, %r58;
	st.shared.u32 	[%r1+8192], %r59;
	ld.shared.u32 	%r60, [%r75+-8192];
	ld.shared.u32 	%r61, [%r74+128];
	add.s32 	%r62, %r61, %r60;
	ld.shared.u32 	%r63, [%r1+128];
	min.s32 	%r64, %r62, %r63;
	st.shared.u32 	[%r1+128], %r64;
	ld.shared.u32 	%r65, [%r75];
	ld.shared.u32 	%r66, [%r74+128];
	add.s32 	%r67, %r66, %r65;
	ld.shared.u32 	%r68, [%r1+8320];
	min.s32 	%r69, %r67, %r68;
	st.shared.u32 	[%r1+8320], %r69;
	bar.sync 	0;
	add.s32 	%r76, %r76, 8;
	add.s32 	%r75, %r75, 8;
	add.s32 	%r74, %r74, 512;
	setp.ne.s32 	%p1, %r76, 8448;
	@%p1 bra 	$L__BB0_1;
	ld.shared.u32 	%r70, [%r1];
	st.global.u32 	[%rd1], %r70;
	ld.shared.u32 	%r71, [%r1+8192];
	st.global.u32 	[%rd2], %r71;
	ld.shared.u32 	%r72, [%r1+128];
	st.global.u32 	[%rd1+128], %r72;
	ld.shared.u32 	%r73, [%r1+8320];
	st.global.u32 	[%rd2+128], %r73;
	ret;

}
	// .globl	_Z6Phase2Piii
.visible .entry _Z6Phase2Piii(
	.param .u64 .ptr .align 1 _Z6Phase2Piii_param_0,
	.param .u32 _Z6Phase2Piii_param_1,
	.param .u32 _Z6Phase2Piii_param_2
)
{
	.reg .pred 	%p<3>;
	.reg .b32 	%r<153>;
	.reg .b64 	%rd<15>;
	// demoted variable
	.shared .align 4 .b8 _ZZ6Phase2PiiiE8Diagonal[16384];
	// demoted variable
	.shared .align 4 .b8 _ZZ6Phase2PiiiE1A[16384];
	// demoted variable
	.shared .align 4 .b8 _ZZ6Phase2PiiiE1B[16384];
	ld.param.u64 	%rd5, [_Z6Phase2Piii_param_0];
	ld.param.u32 	%r41, [_Z6Phase2Piii_param_1];
	ld.param.u32 	%r42, [_Z6Phase2Piii_param_2];
	mov.u32 	%r1, %ctaid.x;
	setp.eq.s32 	%p1, %r1, %r41;
	@%p1 bra 	$L__BB1_4;
	cvta.to.global.u64 	%rd6, %rd5;
	mov.u32 	%r44, %tid.y;
	mov.u32 	%r45, %tid.x;
	shl.b32 	%r46, %r41, 6;
	shl.b32 	%r47, %r1, 6;
	mad.lo.s32 	%r48, %r42, %r47, %r46;
	mad.lo.s32 	%r49, %r42, %r44, %r45;
	add.s32 	%r50, %r49, %r48;
	mul.wide.s32 	%rd7, %r50, 4;
	add.s64 	%rd1, %rd6, %rd7;
	ld.global.u32 	%r51, [%rd1];
	shl.b32 	%r52, %r44, 8;
	mov.u32 	%r53, _ZZ6Phase2PiiiE1A;
	add.s32 	%r54, %r53, %r52;
	shl.b32 	%r55, %r45, 2;
	add.s32 	%r56, %r54, %r55;
	st.shared.u32 	[%r56], %r51;
	shl.b32 	%r57, %r42, 5;
	add.s32 	%r58, %r49, %r57;
	add.s32 	%r59, %r58, %r48;
	mul.wide.s32 	%rd8, %r59, 4;
	add.s64 	%rd2, %rd6, %rd8;
	ld.global.u32 	%r60, [%rd2];
	st.shared.u32 	[%r56+8192], %r60;
	ld.global.u32 	%r61, [%rd1+128];
	st.shared.u32 	[%r56+128], %r61;
	ld.global.u32 	%r62, [%rd2+128];
	st.shared.u32 	[%r56+8320], %r62;
	mul.lo.s32 	%r63, %r46, %r42;
	add.s32 	%r64, %r63, %r47;
	add.s32 	%r65, %r49, %r64;
	mul.wide.s32 	%rd9, %r65, 4;
	add.s64 	%rd3, %rd6, %rd9;
	ld.global.u32 	%r66, [%rd3];
	mov.u32 	%r67, _ZZ6Phase2PiiiE1B;
	add.s32 	%r68, %r67, %r52;
	add.s32 	%r2, %r68, %r55;
	st.shared.u32 	[%r2], %r66;
	add.s32 	%r69, %r58, %r64;
	mul.wide.s32 	%rd10, %r69, 4;
	add.s64 	%rd4, %rd6, %rd10;
	ld.global.u32 	%r70, [%rd4];
	st.shared.u32 	[%r2+8192], %r70;
	ld.global.u32 	%r71, [%rd3+128];
	st.shared.u32 	[%r2+128], %r71;
	ld.global.u32 	%r72, [%rd4+128];
	st.shared.u32 	[%r2+8320], %r72;
	add.s32 	%r73, %r63, %r46;
	add.s32 	%r74, %r49, %r73;
	mul.wide.s32 	%rd11, %r74, 4;
	add.s64 	%rd12, %rd6, %rd11;
	ld.global.u32 	%r75, [%rd12];
	mov.u32 	%r76, _ZZ6Phase2PiiiE8Diagonal;
	add.s32 	%r77, %r76, %r52;
	add.s32 	%r78, %r77, %r55;
	st.shared.u32 	[%r78], %r75;
	add.s32 	%r79, %r58, %r73;
	mul.wide.s32 	%rd13, %r79, 4;
	add.s64 	%rd14, %rd6, %rd13;
	ld.global.u32 	%r80, [%rd14];
	st.shared.u32 	[%r78+8192], %r80;
	ld.global.u32 	%r81, [%rd12+128];
	st.shared.u32 	[%r78+128], %r81;
	ld.global.u32 	%r82, [%rd14+128];
	st.shared.u32 	[%r78+8320], %r82;
	bar.sync 	0;
	ld.shared.u32 	%r152, [%r56];
	ld.shared.u32 	%r151, [%r56+8192];
	ld.shared.u32 	%r150, [%r56+128];
	ld.shared.u32 	%r149, [%r56+8320];
	ld.shared.u32 	%r148, [%r2];
	ld.shared.u32 	%r147, [%r2+8192];
	ld.shared.u32 	%r146, [%r2+128];
	ld.shared.u32 	%r145, [%r2+8320];
	add.s32 	%r83, %r52, 8196;
	add.s32 	%r143, %r53, %r83;
	add.s32 	%r84, %r55, 256;
	add.s32 	%r142, %r76, %r84;
	add.s32 	%r141, %r76, %r83;
	add.s32 	%r140, %r67, %r84;
	mov.b32 	%r144, 8192;
$L__BB1_2:
	ld.shared.u32 	%r85, [%r143+-8196];
	ld.shared.u32 	%r86, [%r142+-256];
	add.s32 	%r87, %r86, %r85;
	min.s32 	%r88, %r87, %r152;
	shl.b32 	%r94, %r45, 2;
	add.s32 	%r95, %r54, %r94;
	st.shared.u32 	[%r95], %r88;
	ld.shared.u32 	%r96, [%r143+-4];
	add.s32 	%r97, %r86, %r96;
	min.s32 	%r98, %r97, %r151;
	st.shared.u32 	[%r95+8192], %r98;
	ld.shared.u32 	%r99, [%r143+-8196];
	ld.shared.u32 	%r100, [%r142+-128];
	add.s32 	%r101, %r100, %r99;
	min.s32 	%r102, %r101, %r150;
	st.shared.u32 	[%r95+128], %r102;
	ld.shared.u32 	%r103, [%r143+-4];
	add.s32 	%r104, %r100, %r103;
	min.s32 	%r105, %r104, %r149;
	st.shared.u32 	[%r95+8320], %r105;
	ld.shared.u32 	%r106, [%r141+-8196];
	ld.shared.u32 	%r107, [%r140+-256];
	add.s32 	%r108, %r107, %r106;
	min.s32 	%r109, %r108, %r148;
	st.shared.u32 	[%r2], %r109;
	ld.shared.u32 	%r110, [%r141+-4];
	ld.shared.u32 	%r111, [%r140+-256];
	add.s32 	%r112, %r111, %r110;
	min.s32 	%r113, %r112, %r147;
	st.shared.u32 	[%r2+8192], %r113;
	ld.shared.u32 	%r114, [%r140+-128];
	add.s32 	%r115, %r114, %r106;
	min.s32 	%r116, %r115, %r146;
	st.shared.u32 	[%r2+128], %r116;
	ld.shared.u32 	%r117, [%r140+-128];
	add.s32 	%r118, %r117, %r110;
	min.s32 	%r119, %r118, %r145;
	st.shared.u32 	[%r2+8320], %r119;
	ld.shared.u32 	%r120, [%r143+-8192];
	ld.shared.u32 	%r121, [%r142];
	add.s32 	%r122, %r121, %r120;
	min.s32 	%r152, %r122, %r88;
	st.shared.u32 	[%r95], %r152;
	ld.shared.u32 	%r123, [%r143];
	add.s32 	%r124, %r121, %r123;
	min.s32 	%r151, %r124, %r98;
	st.shared.u32 	[%r95+8192], %r151;
	ld.shared.u32 	%r125, [%r143+-8192];
	ld.shared.u32 	%r126, [%r142+128];
	add.s32 	%r127, %r126, %r125;
	min.s32 	%r150, %r127, %r102;
	st.shared.u32 	[%r95+128], %r150;
	ld.shared.u32 	%r128, [%r143];
	add.s32 	%r129, %r126, %r128;
	min.s32 	%r149, %r129, %r105;
	st.shared.u32 	[%r95+8320], %r149;
	ld.shared.u32 	%r130, [%r141+-8192];
	ld.shared.u32 	%r131, [%r140];
	add.s32 	%r132, %r131, %r130;
	min.s32 	%r148, %r132, %r109;
	st.shared.u32 	[%r2], %r148;
	ld.shared.u32 	%r133, [%r141];
	ld.shared.u32 	%r134, [%r140];
	add.s32 	%r135, %r134, %r133;
	min.s32 	%r147, %r135, %r113;
	st.shared.u32 	[%r2+8192], %r147;
	ld.shared.u32 	%r136, [%r140+128];
	add.s32 	%r137, %r136, %r130;
	min.s32 	%r146, %r137, %r116;
	st.shared.u32 	[%r2+128], %r146;
	ld.shared.u32 	%r138, [%r140+128];
	add.s32 	%r139, %r138, %r133;
	min.s32 	%r145, %r139, %r119;
	st.shared.u32 	[%r2+8320], %r145;
	add.s32 	%r144, %r144, 8;
	add.s32 	%r143, %r143, 8;
	add.s32 	%r142, %r142, 512;
	add.s32 	%r141, %r141, 8;
	add.s32 	%r140, %r140, 512;
	setp.ne.s32 	%p2, %r144, 8448;
	@%p2 bra 	$L__BB1_2;
	st.global.u32 	[%rd1], %r152;
	st.global.u32 	[%rd2], %r151;
	st.global.u32 	[%rd1+128], %r150;
	st.global.u32 	[%rd2+128], %r149;
	st.global.u32 	[%rd3], %r148;
	st.global.u32 	[%rd4], %r147;
	st.global.u32 	[%rd3+128], %r146;
	st.global.u32 	[%rd4+128], %r145;
$L__BB1_4:
	ret;

}
	// .globl	_Z6Phase3Piii
.visible .entry _Z6Phase3Piii(
	.param .u64 .ptr .align 1 _Z6Phase3Piii_param_0,
	.param .u32 _Z6Phase3Piii_param_1,
	.param .u32 _Z6Phase3Piii_param_2
)
{
	.reg .pred 	%p<5>;
	.reg .b32 	%r<455>;
	.reg .b64 	%rd<15>;
	// demoted variable
	.shared .align 4 .b8 _ZZ6Phase3PiiiE1A[16384];
	// demoted variable
	.shared .align 4 .b8 _ZZ6Phase3PiiiE1B[16384];
	// demoted variable
	.shared .align 4 .b8 _ZZ6Phase3PiiiE1C[16384];
	ld.param.u64 	%rd3, [_Z6Phase3Piii_param_0];
	ld.param.u32 	%r24, [_Z6Phase3Piii_param_1];
	ld.param.u32 	%r25, [_Z6Phase3Piii_param_2];
	mov.u32 	%r1, %ctaid.x;
	mov.u32 	%r2, %ctaid.y;
	setp.eq.s32 	%p1, %r2, %r24;
	setp.eq.s32 	%p2, %r1, %r24;
	and.pred  	%p3, %p1, %p2;
	@%p3 bra 	$L__BB2_4;
	cvta.to.global.u64 	%rd4, %rd3;
	mov.u32 	%r27, %tid.y;
	mov.u32 	%r28, %tid.x;
	mul.lo.s32 	%r29, %r2, %r25;
	shl.b32 	%r30, %r29, 6;
	shl.b32 	%r31, %r1, 6;
	add.s32 	%r32, %r30, %r31;
	mad.lo.s32 	%r33, %r25, %r27, %r28;
	add.s32 	%r34, %r33, %r32;
	mul.wide.s32 	%rd5, %r34, 4;
	add.s64 	%rd1, %rd4, %rd5;
	ld.global.u32 	%r35, [%rd1];
	shl.b32 	%r36, %r27, 8;
	mov.u32 	%r37, _ZZ6Phase3PiiiE1C;
	add.s32 	%r38, %r37, %r36;
	shl.b32 	%r39, %r28, 2;
	add.s32 	%r3, %r38, %r39;
	st.shared.u32 	[%r3], %r35;
	shl.b32 	%r40, %r25, 5;
	add.s32 	%r41, %r33, %r40;
	add.s32 	%r42, %r41, %r32;
	mul.wide.s32 	%rd6, %r42, 4;
	add.s64 	%rd2, %rd4, %rd6;
	ld.global.u32 	%r43, [%rd2];
	st.shared.u32 	[%r3+8192], %r43;
	ld.global.u32 	%r44, [%rd1+128];
	st.shared.u32 	[%r3+128], %r44;
	ld.global.u32 	%r45, [%rd2+128];
	st.shared.u32 	[%r3+8320], %r45;
	shl.b32 	%r46, %r24, 6;
	add.s32 	%r47, %r30, %r46;
	add.s32 	%r48, %r33, %r47;
	mul.wide.s32 	%rd7, %r48, 4;
	add.s64 	%rd8, %rd4, %rd7;
	ld.global.u32 	%r49, [%rd8];
	mov.u32 	%r50, _ZZ6Phase3PiiiE1A;
	add.s32 	%r51, %r50, %r36;
	add.s32 	%r52, %r51, %r39;
	st.shared.u32 	[%r52], %r49;
	add.s32 	%r53, %r41, %r47;
	mul.wide.s32 	%rd9, %r53, 4;
	add.s64 	%rd10, %rd4, %rd9;
	ld.global.u32 	%r54, [%rd10];
	st.shared.u32 	[%r52+8192], %r54;
	ld.global.u32 	%r55, [%rd8+128];
	st.shared.u32 	[%r52+128], %r55;
	ld.global.u32 	%r56, [%rd10+128];
	st.shared.u32 	[%r52+8320], %r56;
	mad.lo.s32 	%r57, %r46, %r25, %r31;
	add.s32 	%r58, %r33, %r57;
	mul.wide.s32 	%rd11, %r58, 4;
	add.s64 	%rd12, %rd4, %rd11;
	ld.global.u32 	%r59, [%rd12];
	mov.u32 	%r60, _ZZ6Phase3PiiiE1B;
	add.s32 	%r61, %r60, %r36;
	add.s32 	%r62, %r61, %r39;
	st.shared.u32 	[%r62], %r59;
	add.s32 	%r63, %r41, %r57;
	mul.wide.s32 	%rd13, %r63, 4;
	add.s64 	%rd14, %rd4, %rd13;
	ld.global.u32 	%r64, [%rd14];
	st.shared.u32 	[%r62+8192], %r64;
	ld.global.u32 	%r65, [%rd12+128];
	st.shared.u32 	[%r62+128], %r65;
	ld.global.u32 	%r66, [%rd14+128];
	st.shared.u32 	[%r62+8320], %r66;
	bar.sync 	0;
	ld.shared.u32 	%r454, [%r3];
	ld.shared.u32 	%r453, [%r3+8192];
	ld.shared.u32 	%r452, [%r3+128];
	ld.shared.u32 	%r451, [%r3+8320];
	add.s32 	%r449, %r51, 8192;
	add.s32 	%r67, %r39, %r60;
	add.s32 	%r448, %r67, 4096;
	mov.b32 	%r450, 8192;
$L__BB2_2:
	.pragma "nounroll";
	ld.shared.u32 	%r68, [%r449+-8192];
	ld.shared.u32 	%r69, [%r448+-4096];
	add.s32 	%r70, %r69, %r68;
	min.s32 	%r71, %r70, %r454;
	ld.shared.u32 	%r72, [%r449];
	add.s32 	%r73, %r69, %r72;
	min.s32 	%r74, %r73, %r453;
	ld.shared.u32 	%r75, [%r448+-3968];
	add.s32 	%r76, %r75, %r68;
	min.s32 	%r77, %r76, %r452;
	add.s32 	%r78, %r75, %r72;
	min.s32 	%r79, %r78, %r451;
	ld.shared.u32 	%r80, [%r449+-8188];
	ld.shared.u32 	%r81, [%r448+-3840];
	add.s32 	%r82, %r81, %r80;
	min.s32 	%r83, %r82, %r71;
	ld.shared.u32 	%r84, [%r449+4];
	add.s32 	%r85, %r81, %r84;
	min.s32 	%r86, %r85, %r74;
	ld.shared.u32 	%r87, [%r448+-3712];
	add.s32 	%r88, %r87, %r80;
	min.s32 	%r89, %r88, %r77;
	add.s32 	%r90, %r87, %r84;
	min.s32 	%r91, %r90, %r79;
	ld.shared.u32 	%r92, [%r449+-8184];
	ld.shared.u32 	%r93, [%r448+-3584];
	add.s32 	%r94, %r93, %r92;
	min.s32 	%r95, %r94, %r83;
	ld.shared.u32 	%r96, [%r449+8];
	add.s32 	%r97, %r93, %r96;
	min.s32 	%r98, %r97, %r86;
	ld.shared.u32 	%r99, [%r448+-3456];
	add.s32 	%r100, %r99, %r92;
	min.s32 	%r101, %r100, %r89;
	add.s32 	%r102, %r99, %r96;
	min.s32 	%r103, %r102, %r91;
	ld.shared.u32 	%r104, [%r449+-8180];
	ld.shared.u32 	%r105, [%r448+-3328];
	add.s32 	%r106, %r105, %r104;
	min.s32 	%r107, %r106, %r95;
	ld.shared.u32 	%r108, [%r449+12];
	add.s32 	%r109, %r105, %r108;
	min.s32 	%r110, %r109, %r98;
	ld.shared.u32 	%r111, [%r448+-3200];
	add.s32 	%r112, %r111, %r104;
	min.s32 	%r113, %r112, %r101;
	add.s32 	%r114, %r111, %r108;
	min.s32 	%r115, %r114, %r103;
	ld.shared.u32 	%r116, [%r449+-8176];
	ld.shared.u32 	%r117, [%r448+-3072];
	add.s32 	%r118, %r117, %r116;
	min.s32 	%r119, %r118, %r107;
	ld.shared.u32 	%r120, [%r449+16];
	add.s32 	%r121, %r117, %r120;
	min.s32 	%r122, %r121, %r110;
	ld.shared.u32 	%r123, [%r448+-2944];
	add.s32 	%r124, %r123, %r116;
	min.s32 	%r125, %r124, %r113;
	add.s32 	%r126, %r123, %r120;
	min.s32 	%r127, %r126, %r115;
	ld.shared.u32 	%r128, [%r449+-8172];
	ld.shared.u32 	%r129, [%r448+-2816];
	add.s32 	%r130, %r129, %r128;
	min.s32 	%r131, %r130, %r119;
	ld.shared.u32 	%r132, [%r449+20];
	add.s32 	%r133, %r129, %r132;
	min.s32 	%r134, %r133, %r122;
	ld.shared.u32 	%r135, [%r448+-2688];
	add.s32 	%r136, %r135, %r128;
	min.s32 	%r137, %r136, %r125;
	add.s32 	%r138, %r135, %r132;
	min.s32 	%r139, %r138, %r127;
	ld.shared.u32 	%r140, [%r449+-8168];
	ld.shared.u32 	%r141, [%r448+-2560];
	add.s32 	%r142, %r141, %r140;
	min.s32 	%r143, %r142, %r131;
	ld.shared.u32 	%r144, [%r449+24];
	add.s32 	%r145, %r141, %r144;
	min.s32 	%r146, %r145, %r134;
	ld.shared.u32 	%r147, [%r448+-2432];
	add.s32 	%r148, %r147, %r140;
	min.s32 	%r149, %r148, %r137;
	add.s32 	%r150, %r147, %r144;
	min.s32 	%r151, %r150, %r139;
	ld.shared.u32 	%r152, [%r449+-8164];
	ld.shared.u32 	%r153, [%r448+-2304];
	add.s32 	%r154, %r153, %r152;
	min.s32 	%r155, %r154, %r143;
	ld.shared.u32 	%r156, [%r449+28];
	add.s32 	%r157, %r153, %r156;
	min.s32 	%r158, %r157, %r146;
	ld.shared.u32 	%r159, [%r448+-2176];
	add.s32 	%r160, %r159, %r152;
	min.s32 	%r161, %r160, %r149;
	add.s32 	%r162, %r159, %r156;
	min.s32 	%r163, %r162, %r151;
	ld.shared.u32 	%r164, [%r449+-8160];
	ld.shared.u32 	%r165, [%r448+-2048];
	add.s32 	%r166, %r165, %r164;
	min.s32 	%r167, %r166, %r155;
	ld.shared.u32 	%r168, [%r449+32];
	add.s32 	%r169, %r165, %r168;
	min.s32 	%r170, %r169, %r158;
	ld.shared.u32 	%r171, [%r448+-1920];
	add.s32 	%r172, %r171, %r164;
	min.s32 	%r173, %r172, %r161;
	add.s32 	%r174, %r171, %r168;
	min.s32 	%r175, %r174, %r163;
	ld.shared.u32 	%r176, [%r449+-8156];
	ld.shared.u32 	%r177, [%r448+-1792];
	add.s32 	%r178, %r177, %r176;
	min.s32 	%r179, %r178, %r167;
	ld.shared.u32 	%r180, [%r449+36];
	add.s32 	%r181, %r177, %r180;
	min.s32 	%r182, %r181, %r170;
	ld.shared.u32 	%r183, [%r448+-1664];
	add.s32 	%r184, %r183, %r176;
	min.s32 	%r185, %r184, %r173;
	add.s32 	%r186, %r183, %r180;
	min.s32 	%r187, %r186, %r175;
	ld.shared.u32 	%r188, [%r449+-8152];
	ld.shared.u32 	%r189, [%r448+-1536];
	add.s32 	%r190, %r189, %r188;
	min.s32 	%r191, %r190, %r179;
	ld.shared.u32 	%r192, [%r449+40];
	add.s32 	%r193, %r189, %r192;
	min.s32 	%r194, %r193, %r182;
	ld.shared.u32 	%r195, [%r448+-1408];
	add.s32 	%r196, %r195, %r188;
	min.s32 	%r197, %r196, %r185;
	add.s32 	%r198, %r195, %r192;
	min.s32 	%r199, %r198, %r187;
	ld.shared.u32 	%r200, [%r449+-8148];
	ld.shared.u32 	%r201, [%r448+-1280];
	add.s32 	%r202, %r201, %r200;
	min.s32 	%r203, %r202, %r191;
	ld.shared.u32 	%r204, [%r449+44];
	add.s32 	%r205, %r201, %r204;
	min.s32 	%r206, %r205, %r194;
	ld.shared.u32 	%r207, [%r448+-1152];
	add.s32 	%r208, %r207, %r200;
	min.s32 	%r209, %r208, %r197;
	add.s32 	%r210, %r207, %r204;
	min.s32 	%r211, %r210, %r199;
	ld.shared.u32 	%r212, [%r449+-8144];
	ld.shared.u32 	%r213, [%r448+-1024];
	add.s32 	%r214, %r213, %r212;
	min.s32 	%r215, %r214, %r203;
	ld.shared.u32 	%r216, [%r449+48];
	add.s32 	%r217, %r213, %r216;
	min.s32 	%r218, %r217, %r206;
	ld.shared.u32 	%r219, [%r448+-896];
	add.s32 	%r220, %r219, %r212;
	min.s32 	%r221, %r220, %r209;
	add.s32 	%r222, %r219, %r216;
	min.s32 	%r223, %r222, %r211;
	ld.shared.u32 	%r224, [%r449+-8140];
	ld.shared.u32 	%r225, [%r448+-768];
	add.s32 	%r226, %r225, %r224;
	min.s32 	%r227, %r226, %r215;
	ld.shared.u32 	%r228, [%r449+52];
	add.s32 	%r229, %r225, %r228;
	min.s32 	%r230, %r229, %r218;
	ld.shared.u32 	%r231, [%r448+-640];
	add.s32 	%r232, %r231, %r224;
	min.s32 	%r233, %r232, %r221;
	add.s32 	%r234, %r231, %r228;
	min.s32 	%r235, %r234, %r223;
	ld.shared.u32 	%r236, [%r449+-8136];
	ld.shared.u32 	%r237, [%r448+-512];
	add.s32 	%r238, %r237, %r236;
	min.s32 	%r239, %r238, %r227;
	ld.shared.u32 	%r240, [%r449+56];
	add.s32 	%r241, %r237, %r240;
	min.s32 	%r242, %r241, %r230;
	ld.shared.u32 	%r243, [%r448+-384];
	add.s32 	%r244, %r243, %r236;
	min.s32 	%r245, %r244, %r233;
	add.s32 	%r246, %r243, %r240;
	min.s32 	%r247, %r246, %r235;
	ld.shared.u32 	%r248, [%r449+-8132];
	ld.shared.u32 	%r249, [%r448+-256];
	add.s32 	%r250, %r249, %r248;
	min.s32 	%r251, %r250, %r239;
	ld.shared.u32 	%r252, [%r449+60];
	add.s32 	%r253, %r249, %r252;
	min.s32 	%r254, %r253, %r242;
	ld.shared.u32 	%r255, [%r448+-128];
	add.s32 	%r256, %r255, %r248;
	min.s32 	%r257, %r256, %r245;
	add.s32 	%r258, %r255, %r252;
	min.s32 	%r259, %r258, %r247;
	ld.shared.u32 	%r260, [%r449+-8128];
	ld.shared.u32 	%r261, [%r448];
	add.s32 	%r262, %r261, %r260;
	min.s32 	%r263, %r262, %r251;
	ld.shared.u32 	%r264, [%r449+64];
	add.s32 	%r265, %r261, %r264;
	min.s32 	%r266, %r265, %r254;
	ld.shared.u32 	%r267, [%r448+128];
	add.s32 	%r268, %r267, %r260;
	min.s32 	%r269, %r268, %r257;
	add.s32 	%r270, %r267, %r264;
	min.s32 	%r271, %r270, %r259;
	ld.shared.u32 	%r272, [%r449+-8124];
	ld.shared.u32 	%r273, [%r448+256];
	add.s32 	%r274, %r273, %r272;
	min.s32 	%r275, %r274, %r263;
	ld.shared.u32 	%r276, [%r449+68];
	add.s32 	%r277, %r273, %r276;
	min.s32 	%r278, %r277, %r266;
	ld.shared.u32 	%r279, [%r448+384];
	add.s32 	%r280, %r279, %r272;
	min.s32 	%r281, %r280, %r269;
	add.s32 	%r282, %r279, %r276;
	min.s32 	%r283, %r282, %r271;
	ld.shared.u32 	%r284, [%r449+-8120];
	ld.shared.u32 	%r285, [%r448+512];
	add.s32 	%r286, %r285, %r284;
	min.s32 	%r287, %r286, %r275;
	ld.shared.u32 	%r288, [%r449+72];
	add.s32 	%r289, %r285, %r288;
	min.s32 	%r290, %r289, %r278;
	ld.shared.u32 	%r291, [%r448+640];
	add.s32 	%r292, %r291, %r284;
	min.s32 	%r293, %r292, %r281;
	add.s32 	%r294, %r291, %r288;
	min.s32 	%r295, %r294, %r283;
	ld.shared.u32 	%r296, [%r449+-8116];
	ld.shared.u32 	%r297, [%r448+768];
	add.s32 	%r298, %r297, %r296;
	min.s32 	%r299, %r298, %r287;
	ld.shared.u32 	%r300, [%r449+76];
	add.s32 	%r301, %r297, %r300;
	min.s32 	%r302, %r301, %r290;
	ld.shared.u32 	%r303, [%r448+896];
	add.s32 	%r304, %r303, %r296;
	min.s32 	%r305, %r304, %r293;
	add.s32 	%r306, %r303, %r300;
	min.s32 	%r307, %r306, %r295;
	ld.shared.u32 	%r308, [%r449+-8112];
	ld.shared.u32 	%r309, [%r448+1024];
	add.s32 	%r310, %r309, %r308;
	min.s32 	%r311, %r310, %r299;
	ld.shared.u32 	%r312, [%r449+80];
	add.s32 	%r313, %r309, %r312;
	min.s32 	%r314, %r313, %r302;
	ld.shared.u32 	%r315, [%r448+1152];
	add.s32 	%r316, %r315, %r308;
	min.s32 	%r317, %r316, %r305;
	add.s32 	%r318, %r315, %r312;
	min.s32 	%r319, %r318, %r307;
	ld.shared.u32 	%r320, [%r449+-8108];
	ld.shared.u32 	%r321, [%r448+1280];
	add.s32 	%r322, %r321, %r320;
	min.s32 	%r323, %r322, %r311;
	ld.shared.u32 	%r324, [%r449+84];
	add.s32 	%r325, %r321, %r324;
	min.s32 	%r326, %r325, %r314;
	ld.shared.u32 	%r327, [%r448+1408];
	add.s32 	%r328, %r327, %r320;
	min.s32 	%r329, %r328, %r317;
	add.s32 	%r330, %r327, %r324;
	min.s32 	%r331, %r330, %r319;
	ld.shared.u32 	%r332, [%r449+-8104];
	ld.shared.u32 	%r333, [%r448+1536];
	add.s32 	%r334, %r333, %r332;
	min.s32 	%r335, %r334, %r323;
	ld.shared.u32 	%r336, [%r449+88];
	add.s32 	%r337, %r333, %r336;
	min.s32 	%r338, %r337, %r326;
	ld.shared.u32 	%r339, [%r448+1664];
	add.s32 	%r340, %r339, %r332;
	min.s32 	%r341, %r340, %r329;
	add.s32 	%r342, %r339, %r336;
	min.s32 	%r343, %r342, %r331;
	ld.shared.u32 	%r344, [%r449+-8100];
	ld.shared.u32 	%r345, [%r448+1792];
	add.s32 	%r346, %r345, %r344;
	min.s32 	%r347, %r346, %r335;
	ld.shared.u32 	%r348, [%r449+92];
	add.s32 	%r349, %r345, %r348;
	min.s32 	%r350, %r349, %r338;
	ld.shared.u32 	%r351, [%r448+1920];
	add.s32 	%r352, %r351, %r344;
	min.s32 	%r353, %r352, %r341;
	add.s32 	%r354, %r351, %r348;
	min.s32 	%r355, %r354, %r343;
	ld.shared.u32 	%r356, [%r449+-8096];
	ld.shared.u32 	%r357, [%r448+2048];
	add.s32 	%r358, %r357, %r356;
	min.s32 	%r359, %r358, %r347;
	ld.shared.u32 	%r360, [%r449+96];
	add.s32 	%r361, %r357, %r360;
	min.s32 	%r362, %r361, %r350;
	ld.shared.u32 	%r363, [%r448+2176];
	add.s32 	%r364, %r363, %r356;
	min.s32 	%r365, %r364, %r353;
	add.s32 	%r366, %r363, %r360;
	min.s32 	%r367, %r366, %r355;
	ld.shared.u32 	%r368, [%r449+-8092];
	ld.shared.u32 	%r369, [%r448+2304];
	add.s32 	%r370, %r369, %r368;
	min.s32 	%r371, %r370, %r359;
	ld.shared.u32 	%r372, [%r449+100];
	add.s32 	%r373, %r369, %r372;
	min.s32 	%r374, %r373, %r362;
	ld.shared.u32 	%r375, [%r448+2432];
	add.s32 	%r376, %r375, %r368;
	min.s32 	%r377, %r376, %r365;
	add.s32 	%r378, %r375, %r372;
	min.s32 	%r379, %r378, %r367;
	ld.shared.u32 	%r380, [%r449+-8088];
	ld.shared.u32 	%r381, [%r448+2560];
	add.s32 	%r382, %r381, %r380;
	min.s32 	%r383, %r382, %r371;
	ld.shared.u32 	%r384, [%r449+104];
	add.s32 	%r385, %r381, %r384;
	min.s32 	%r386, %r385, %r374;
	ld.shared.u32 	%r387, [%r448+2688];
	add.s32 	%r388, %r387, %r380;
	min.s32 	%r389, %r388, %r377;
	add.s32 	%r390, %r387, %r384;
	min.s32 	%r391, %r390, %r379;
	ld.shared.u32 	%r392, [%r449+-8084];
	ld.shared.u32 	%r393, [%r448+2816];
	add.s32 	%r394, %r393, %r392;
	min.s32 	%r395, %r394, %r383;
	ld.shared.u32 	%r396, [%r449+108];
	add.s32 	%r397, %r393, %r396;
	min.s32 	%r398, %r397, %r386;
	ld.shared.u32 	%r399, [%r448+2944];
	add.s32 	%r400, %r399, %r392;
	min.s32 	%r401, %r400, %r389;
	add.s32 	%r402, %r399, %r396;
	min.s32 	%r403, %r402, %r391;
	ld.shared.u32 	%r404, [%r449+-8080];
	ld.shared.u32 	%r405, [%r448+3072];
	add.s32 	%r406, %r405, %r404;
	min.s32 	%r407, %r406, %r395;
	ld.shared.u32 	%r408, [%r449+112];
	add.s32 	%r409, %r405, %r408;
	min.s32 	%r410, %r409, %r398;
	ld.shared.u32 	%r411, [%r448+3200];
	add.s32 	%r412, %r411, %r404;
	min.s32 	%r413, %r412, %r401;
	add.s32 	%r414, %r411, %r408;
	min.s32 	%r415, %r414, %r403;
	ld.shared.u32 	%r416, [%r449+-8076];
	ld.shared.u32 	%r417, [%r448+3328];
	add.s32 	%r418, %r417, %r416;
	min.s32 	%r419, %r418, %r407;
	ld.shared.u32 	%r420, [%r449+116];
	add.s32 	%r421, %r417, %r420;
	min.s32 	%r422, %r421, %r410;
	ld.shared.u32 	%r423, [%r448+3456];
	add.s32 	%r424, %r423, %r416;
	min.s32 	%r425, %r424, %r413;
	add.s32 	%r426, %r423, %r420;
	min.s32 	%r427, %r426, %r415;
	ld.shared.u32 	%r428, [%r449+-8072];
	ld.shared.u32 	%r429, [%r448+3584];
	add.s32 	%r430, %r429, %r428;
	min.s32 	%r431, %r430, %r419;
	ld.shared.u32 	%r432, [%r449+120];
	add.s32 	%r433, %r429, %r432;
	min.s32 	%r434, %r433, %r422;
	ld.shared.u32 	%r435, [%r448+3712];
	add.s32 	%r436, %r435, %r428;
	min.s32 	%r437, %r436, %r425;
	add.s32 	%r438, %r435, %r432;
	min.s32 	%r439, %r438, %r427;
	ld.shared.u32 	%r440, [%r449+-8068];
	ld.shared.u32 	%r441, [%r448+3840];
	add.s32 	%r442, %r441, %r440;
	min.s32 	%r454, %r442, %r431;
	ld.shared.u32 	%r443, [%r449+124];
	add.s32 	%r444, %r441, %r443;
	min.s32 	%r453, %r444, %r434;
	ld.shared.u32 	%r445, [%r448+3968];
	add.s32 	%r446, %r445, %r440;
	min.s32 	%r452, %r446, %r437;
	add.s32 	%r447, %r445, %r443;
	min.s32 	%r451, %r447, %r439;
	add.s32 	%r450, %r450, 128;
	add.s32 	%r449, %r449, 128;
	add.s32 	%r448, %r448, 8192;
	setp.ne.s32 	%p4, %r450, 8448;
	@%p4 bra 	$L__BB2_2;
	st.shared.u32 	[%r3], %r454;
	st.shared.u32 	[%r3+8192], %r453;
	st.shared.u32 	[%r3+128], %r452;
	st.shared.u32 	[%r3+8320], %r451;
	st.global.u32 	[%rd1], %r454;
	st.global.u32 	[%rd2], %r453;
	st.global.u32 	[%rd1+128], %r452;
	st.global.u32 	[%rd2+128], %r451;
$L__BB2_4:
	ret;

}


// ===== COMPILED SASS (sm_100) =====

	.target	sm_100

	.elftype	@"ET_EXEC"


//--------------------- .note.nv.tkinfo           --------------------------
	.section	.note.nv.tkinfo,"",@"SHT_NOTE"
	.sectionflags	@"SHF_NOTE_NV_TKINFO"
	.tkinfo
        /*0018*/ 	.word	0x00000002
        /*0030*/ 	.string	""
        /*0030*/ 	.string	"ptxas"
        /*0030*/ 	.string	"Cuda compilation tools, release 13.0, V13.0.88"
        /*0030*/ 	.string	"Build cuda_13.0.r13.0/compiler.36424714_0"
        /*0030*/ 	.string	"-arch sm_100 -m 64 "



//--------------------- .note.nv.cuinfo           --------------------------
	.section	.note.nv.cuinfo,"",@"SHT_NOTE"
	.sectionflags	@"SHF_NOTE_NV_CUINFO"
        /*0018*/ 	.short	0x0002
        /*001a*/ 	.short	0x0064
        /*001c*/ 	.short	0x0082
	.zero		2


//--------------------- .nv.info                  --------------------------
	.section	.nv.info,"",@"SHT_CUDA_INFO"
	.align	4


	//----- nvinfo : EIATTR_REGCOUNT
	.align		4
        /*0000*/ 	.byte	0x04, 0x2f
        /*0002*/ 	.short	(.L_1 - .L_0)
	.align		4
.L_0:
        /*0004*/ 	.word	index@(_Z6Phase1Piii)
        /*0008*/ 	.word	0x00000014


	//----- nvinfo : EIATTR_FRAME_SIZE
	.align		4
.L_1:
        /*000c*/ 	.byte	0x04, 0x11
        /*000e*/ 	.short	(.L_3 - .L_2)
	.align		4
.L_2:
        /*0010*/ 	.word	index@(_Z6Phase1Piii)
        /*0014*/ 	.word	0x00000000


	//----- nvinfo : EIATTR_REGCOUNT
	.align		4
.L_3:
        /*0018*/ 	.byte	0x04, 0x2f
        /*001a*/ 	.short	(.L_5 - .L_4)
	.align		4
.L_4:
        /*001c*/ 	.word	index@(_Z6Phase2Piii)
        /*0020*/ 	.word	0x00000020


	//----- nvinfo : EIATTR_FRAME_SIZE
	.align		4
.L_5:
        /*0024*/ 	.byte	0x04, 0x11
        /*0026*/ 	.short	(.L_7 - .L_6)
	.align		4
.L_6:
        /*0028*/ 	.word	index@(_Z6Phase2Piii)
        /*002c*/ 	.word	0x00000000


	//----- nvinfo : EIATTR_REGCOUNT
	.align		4
.L_7:
        /*0030*/ 	.byte	0x04, 0x2f
        /*0032*/ 	.short	(.L_9 - .L_8)
	.align		4
.L_8:
        /*0034*/ 	.word	index@(_Z6Phase3Piii)
        /*0038*/ 	.word	0x0000001f


	//----- nvinfo : EIATTR_FRAME_SIZE
	.align		4
.L_9:
        /*003c*/ 	.byte	0x04, 0x11
        /*003e*/ 	.short	(.L_11 - .L_10)
	.align		4
.L_10:
        /*0040*/ 	.word	index@(_Z6Phase3Piii)
        /*0044*/ 	.word	0x00000000


	//----- nvinfo : EIATTR_MIN_STACK_SIZE
	.align		4
.L_11:
        /*0048*/ 	.byte	0x04, 0x12
        /*004a*/ 	.short	(.L_13 - .L_12)
	.align		4
.L_12:
        /*004c*/ 	.word	index@(_Z6Phase3Piii)
        /*0050*/ 	.word	0x00000000


	//----- nvinfo : EIATTR_MIN_STACK_SIZE
	.align		4
.L_13:
        /*0054*/ 	.byte	0x04, 0x12
        /*0056*/ 	.short	(.L_15 - .L_14)
	.align		4
.L_14:
        /*0058*/ 	.word	index@(_Z6Phase2Piii)
        /*005c*/ 	.word	0x00000000


	//----- nvinfo : EIATTR_MIN_STACK_SIZE
	.align		4
.L_15:
        /*0060*/ 	.byte	0x04, 0x12
        /*0062*/ 	.short	(.L_17 - .L_16)
	.align		4
.L_16:
        /*0064*/ 	.word	index@(_Z6Phase1Piii)
        /*0068*/ 	.word	0x00000000
.L_17:


//--------------------- .nv.compat                --------------------------
	.section	.nv.compat,"",@"SHT_CUDA_COMPAT_INFO"
	.align	4
        /*0000*/ 	.byte	0x02, 0x09, 0x00, 0x00, 0x02, 0x02, 0x01, 0x00, 0x02, 0x05, 0x05, 0x00, 0x03, 0x07, 0x01, 0x01
        /*0010*/ 	.byte	0x02, 0x03, 0x00, 0x00, 0x02, 0x06, 0x01, 0x00, 0x04, 0x0b, 0x08, 0x00, 0x09, 0x00, 0x00, 0x00
        /*0020*/ 	.byte	0x00, 0x00, 0x00, 0x00


//--------------------- .nv.info._Z6Phase3Piii    --------------------------
	.section	.nv.info._Z6Phase3Piii,"",@"SHT_CUDA_INFO"
	.sectionflags	@""
	.align	4


	//----- nvinfo : EIATTR_CUDA_API_VERSION
	.align		4
        /*0000*/ 	.byte	0x04, 0x37
        /*0002*/ 	.short	(.L_19 - .L_18)
.L_18:
        /*0004*/ 	.word	0x00000082


	//----- nvinfo : EIATTR_KPARAM_INFO
	.align		4
.L_19:
        /*0008*/ 	.byte	0x04, 0x17
        /*000a*/ 	.short	(.L_21 - .L_20)
.L_20:
        /*000c*/ 	.word	0x00000000
        /*0010*/ 	.short	0x0002
        /*0012*/ 	.short	0x000c
        /*0014*/ 	.byte	0x00, 0xf0, 0x11, 0x00


	//----- nvinfo : EIATTR_KPARAM_INFO
	.align		4
.L_21:
        /*0018*/ 	.byte	0x04, 0x17
        /*001a*/ 	.short	(.L_23 - .L_22)
.L_22:
        /*001c*/ 	.word	0x00000000
        /*0020*/ 	.short	0x0001
        /*0022*/ 	.short	0x0008
        /*0024*/ 	.byte	0x00, 0xf0, 0x11, 0x00


	//----- nvinfo : EIATTR_KPARAM_INFO
	.align		4
.L_23:
        /*0028*/ 	.byte	0x04, 0x17
        /*002a*/ 	.short	(.L_25 - .L_24)
.L_24:
        /*002c*/ 	.word	0x00000000
        /*0030*/ 	.short	0x0000
        /*0032*/ 	.short	0x0000
        /*0034*/ 	.byte	0x00, 0xf5, 0x21, 0x00


	//----- nvinfo : EIATTR_SPARSE_MMA_MASK
	.align		4
.L_25:
        /*0038*/ 	.byte	0x03, 0x50
        /*003a*/ 	.short	0x0000


	//----- nvinfo : EIATTR_MAXREG_COUNT
	.align		4
        /*003c*/ 	.byte	0x03, 0x1b
        /*003e*/ 	.short	0x00ff


	//----- nvinfo : EIATTR_NUM_BARRIERS
	.align		4
        /*0040*/ 	.byte	0x02, 0x4c
        /*0042*/ 	.byte	0x01
	.zero		1


	//----- nvinfo : EIATTR_MERCURY_ISA_VERSION
	.align		4
        /*0044*/ 	.byte	0x03, 0x5f
        /*0046*/ 	.short	0x0101


	//----- nvinfo : EIATTR_VRC_CTA_INIT_COUNT
	.align		4
        /*0048*/ 	.byte	0x02, 0x4a
	.zero		1
	.zero		1


	//----- nvinfo : EIATTR_EXIT_INSTR_OFFSETS
	.align		4
        /*004c*/ 	.byte	0x04, 0x1c
        /*004e*/ 	.short	(.L_27 - .L_26)


	//   ....[0]....
.L_26:
        /*0050*/ 	.word	0x00000060


	//   ....[1]....
        /*0054*/ 	.word	0x000012b0


	//----- nvinfo : EIATTR_CBANK_PARAM_SIZE
	.align		4
.L_27:
        /*0058*/ 	.byte	0x03, 0x19
        /*005a*/ 	.short	0x0010


	//----- nvinfo : EIATTR_PARAM_CBANK
	.align		4
        /*005c*/ 	.byte	0x04, 0x0a
        /*005e*/ 	.short	(.L_29 - .L_28)
	.align		4
.L_28:
        /*0060*/ 	.word	index@(.nv.constant0._Z6Phase3Piii)
        /*0064*/ 	.short	0x0380
        /*0066*/ 	.short	0x0010


	//----- nvinfo : EIATTR_SW_WAR
	.align		4
.L_29:
        /*0068*/ 	.byte	0x04, 0x36
        /*006a*/ 	.short	(.L_31 - .L_30)
.L_30:
        /*006c*/ 	.word	0x00000008
.L_31:


//--------------------- .nv.info._Z6Phase2Piii    --------------------------
	.section	.nv.info._Z6Phase2Piii,"",@"SHT_CUDA_INFO"
	.sectionflags	@""
	.align	4


	//----- nvinfo : EIATTR_CUDA_API_VERSION
	.align		4
        /*0000*/ 	.byte	0x04, 0x37
        /*0002*/ 	.short	(.L_33 - .L_32)
.L_32:
        /*0004*/ 	.word	0x00000082


	//----- nvinfo : EIATTR_KPARAM_INFO
	.align		4
.L_33:
        /*0008*/ 	.byte	0x04, 0x17
        /*000a*/ 	.short	(.L_35 - .L_34)
.L_34:
        /*000c*/ 	.word	0x00000000
        /*0010*/ 	.short	0x0002
        /*0012*/ 	.short	0x000c
        /*0014*/ 	.byte	0x00, 0xf0, 0x11, 0x00


	//----- nvinfo : EIATTR_KPARAM_INFO
	.align		4
.L_35:
        /*0018*/ 	.byte	0x04, 0x17
        /*001a*/ 	.short	(.L_37 - .L_36)
.L_36:
        /*001c*/ 	.word	0x00000000
        /*0020*/ 	.short	0x0001
        /*0022*/ 	.short	0x0008
        /*0024*/ 	.byte	0x00, 0xf0, 0x11, 0x00


	//----- nvinfo : EIATTR_KPARAM_INFO
	.align		4
.L_37:
        /*0028*/ 	.byte	0x04, 0x17
        /*002a*/ 	.short	(.L_39 - .L_38)
.L_38:
        /*002c*/ 	.word	0x00000000
        /*0030*/ 	.short	0x0000
        /*0032*/ 	.short	0x0000
        /*0034*/ 	.byte	0x00, 0xf5, 0x21, 0x00


	//----- nvinfo : EIATTR_SPARSE_MMA_MASK
	.align		4
.L_39:
        /*0038*/ 	.byte	0x03, 0x50
        /*003a*/ 	.short	0x0000


	//----- nvinfo : EIATTR_MAXREG_COUNT
	.align		4
        /*003c*/ 	.byte	0x03, 0x1b
        /*003e*/ 	.short	0x00ff


	//----- nvinfo : EIATTR_NUM_BARRIERS
	.align		4
        /*0040*/ 	.byte	0x02, 0x4c
        /*0042*/ 	.byte	0x01
	.zero		1


	//----- nvinfo : EIATTR_MERCURY_ISA_VERSION
	.align		4
        /*0044*/ 	.byte	0x03, 0x5f
        /*0046*/ 	.short	0x0101


	//----- nvinfo : EIATTR_VRC_CTA_INIT_COUNT
	.align		4
        /*0048*/ 	.byte	0x02, 0x4a
	.zero		1
	.zero		1


	//----- nvinfo : EIATTR_EXIT_INSTR_OFFSETS
	.align		4
        /*004c*/ 	.byte	0x04, 0x1c
        /*004e*/ 	.short	(.L_41 - .L_40)


	//   ....[0]....
.L_40:
        /*0050*/ 	.word	0x00000040


	//   ....[1]....
        /*0054*/ 	.word	0x00000990


	//----- nvinfo : EIATTR_CBANK_PARAM_SIZE
	.align		4
.L_41:
        /*0058*/ 	.byte	0x03, 0x19
        /*005a*/ 	.short	0x0010


	//----- nvinfo : EIATTR_PARAM_CBANK
	.align		4
        /*005c*/ 	.byte	0x04, 0x0a
        /*005e*/ 	.short	(.L_43 - .L_42)
	.align		4
.L_42:
        /*0060*/ 	.word	index@(.nv.constant0._Z6Phase2Piii)
        /*0064*/ 	.short	0x0380
        /*0066*/ 	.short	0x0010


	//----- nvinfo : EIATTR_SW_WAR
	.align		4
.L_43:
        /*0068*/ 	.byte	0x04, 0x36
        /*006a*/ 	.short	(.L_45 - .L_44)
.L_44:
        /*006c*/ 	.word	0x00000008
.L_45:


//--------------------- .nv.info._Z6Phase1Piii    --------------------------
	.section	.nv.info._Z6Phase1Piii,"",@"SHT_CUDA_INFO"
	.sectionflags	@""
	.align	4


	//----- nvinfo : EIATTR_CUDA_API_VERSION
	.align		4
        /*0000*/ 	.byte	0x04, 0x37
        /*0002*/ 	.short	(.L_47 - .L_46)
.L_46:
        /*0004*/ 	.word	0x00000082


	//----- nvinfo : EIATTR_KPARAM_INFO
	.align		4
.L_47:
        /*0008*/ 	.byte	0x04, 0x17
        /*000a*/ 	.short	(.L_49 - .L_48)
.L_48:
        /*000c*/ 	.word	0x00000000
        /*0010*/ 	.short	0x0002
        /*0012*/ 	.short	0x000c
        /*0014*/ 	.byte	0x00, 0xf0, 0x11, 0x00


	//----- nvinfo : EIATTR_KPARAM_INFO
	.align		4
.L_49:
        /*0018*/ 	.byte	0x04, 0x17
        /*001a*/ 	.short	(.L_51 - .L_50)
.L_50:
        /*001c*/ 	.word	0x00000000
        /*0020*/ 	.short	0x0001
        /*0022*/ 	.short	0x0008
        /*0024*/ 	.byte	0x00, 0xf0, 0x11, 0x00


	//----- nvinfo : EIATTR_KPARAM_INFO
	.align		4
.L_51:
        /*0028*/ 	.byte	0x04, 0x17
        /*002a*/ 	.short	(.L_53 - .L_52)
.L_52:
        /*002c*/ 	.word	0x00000000
        /*0030*/ 	.short	0x0000
        /*0032*/ 	.short	0x0000
        /*0034*/ 	.byte	0x00, 0xf5, 0x21, 0x00


	//----- nvinfo : EIATTR_SPARSE_MMA_MASK
	.align		4
.L_53:
        /*0038*/ 	.byte	0x03, 0x50
        /*003a*/ 	.short	0x0000


	//----- nvinfo : EIATTR_MAXREG_COUNT
	.align		4
        /*003c*/ 	.byte	0x03, 0x1b
        /*003e*/ 	.short	0x00ff


	//----- nvinfo : EIATTR_NUM_BARRIERS
	.align		4
        /*0040*/ 	.byte	0x02, 0x4c
        /*0042*/ 	.byte	0x01
	.zero		1


	//----- nvinfo : EIATTR_MERCURY_ISA_VERSION
	.align		4
        /*0044*/ 	.byte	0x03, 0x5f
        /*0046*/ 	.short	0x0101


	//----- nvinfo : EIATTR_VRC_CTA_INIT_COUNT
	.align		4
        /*0048*/ 	.byte	0x02, 0x4a
	.zero		1
	.zero		1


	//----- nvinfo : EIATTR_EXIT_INSTR_OFFSETS
	.align		4
        /*004c*/ 	.byte	0x04, 0x1c
        /*004e*/ 	.short	(.L_55 - .L_54)


	//   ....[0]....
.L_54:
        /*0050*/ 	.word	0x00000550


	//----- nvinfo : EIATTR_CBANK_PARAM_SIZE
	.align		4
.L_55:
        /*0054*/ 	.byte	0x03, 0x19
        /*0056*/ 	.short	0x0010


	//----- nvinfo : EIATTR_PARAM_CBANK
	.align		4
        /*0058*/ 	.byte	0x04, 0x0a
        /*005a*/ 	.short	(.L_57 - .L_56)
	.align		4
.L_56:
        /*005c*/ 	.word	index@(.nv.constant0._Z6Phase1Piii)
        /*0060*/ 	.short	0x0380
        /*0062*/ 	.short	0x0010


	//----- nvinfo : EIATTR_SW_WAR
	.align		4
.L_57:
        /*0064*/ 	.byte	0x04, 0x36
        /*0066*/ 	.short	(.L_59 - .L_58)
.L_58:
        /*0068*/ 	.word	0x00000008
.L_59:


//--------------------- .nv.callgraph             --------------------------
	.section	.nv.callgraph,"",@"SHT_CUDA_CALLGRAPH"
	.align	4
	.sectionentsize	8
	.align		4
        /*0000*/ 	.word	0x00000000
	.align		4
        /*0004*/ 	.word	0xffffffff
	.align		4
        /*0008*/ 	.word	0x00000000
	.align		4
        /*000c*/ 	.word	0xfffffffe
	.align		4
        /*0010*/ 	.word	0x00000000
	.align		4
        /*0014*/ 	.word	0xfffffffd
	.align		4
        /*0018*/ 	.word	0x00000000
	.align		4
        /*001c*/ 	.word	0xfffffffc


//--------------------- .text._Z6Phase3Piii       --------------------------
	.section	.text._Z6Phase3Piii,"ax",@progbits
	.align	128
        .global         _Z6Phase3Piii
        .type           _Z6Phase3Piii,@function
        .size           _Z6Phase3Piii,(.L_x_6 - _Z6Phase3Piii)
        .other          _Z6Phase3Piii,@"STO_CUDA_ENTRY STV_DEFAULT"
_Z6Phase3Piii:
.text._Z6Phase3Piii:
[----:B------:R-:W-:Y:S08]  /*0000*/  LDC R1, c[0x0][0x37c] ;  /* 0x0000df00ff017b82 */ /* 0x000ff00000000800 */
[----:B------:R-:W0:Y:S08]  /*0010*/  S2UR UR4, SR_CTAID.X ;  /* 0x00000000000479c3 */ /* 0x000e300000002500 */
[----:B------:R-:W0:Y:S08]  /*0020*/  LDC R5, c[0x0][0x388] ;  /* 0x0000e200ff057b82 */ /* 0x000e300000000800 */
[----:B------:R-:W1:Y:S01]  /*0030*/  S2UR UR5, SR_CTAID.Y ;  /* 0x00000000000579c3 */ /* 0x000e620000002600 */
[----:B0-----:R-:W-:-:S02]  /*0040*/  ISETP.NE.AND P0, PT, R5, UR4, PT ;  /* 0x0000000405007c0c */ /* 0x001fc4000bf05270 */
[----:B-1----:R-:W-:-:S13]  /*0050*/  ISETP.EQ.AND P1, PT, R5, UR5, PT ;  /* 0x0000000505007c0c */ /* 0x002fda000bf22270 */
[----:B------:R-:W-:Y:S05]  /*0060*/  @!P0 EXIT P1 ;  /* 0x000000000000894d */ /* 0x000fea0000800000 */
[----:B------:R-:W0:Y:S01]  /*0070*/  S2R R9, SR_TID.Y ;  /* 0x0000000000097919 */ /* 0x000e220000002200 */
[----:B------:R-:W1:Y:S01]  /*0080*/  LDC R8, c[0x0][0x38c] ;  /* 0x0000e300ff087b82 */ /* 0x000e620000000800 */
[----:B------:R-:W-:Y:S01]  /*0090*/  USHF.L.U32 UR4, UR4, 0x6, URZ ;  /* 0x0000000604047899 */ /* 0x000fe200080006ff */
[----:B------:R-:W-:Y:S01]  /*00a0*/  IMAD.SHL.U32 R5, R5, 0x40, RZ ;  /* 0x0000004005057824 */ /* 0x000fe200078e00ff */
[----:B------:R-:W0:Y:S01]  /*00b0*/  S2R R0, SR_TID.X ;  /* 0x0000000000007919 */ /* 0x000e220000002100 */
[----:B------:R-:W2:Y:S04]  /*00c0*/  LDCU.64 UR8, c[0x0][0x358] ;  /* 0x00006b00ff0877ac */ /* 0x000ea80008000a00 */
[----:B------:R-:W3:Y:S01]  /*00d0*/  LDC.64 R6, c[0x0][0x380] ;  /* 0x0000e000ff067b82 */ /* 0x000ee20000000a00 */
[----:B-1----:R-:W-:-:S02]  /*00e0*/  IMAD R2, R8, UR5, RZ ;  /* 0x0000000508027c24 */ /* 0x002fc4000f8e02ff */
[-C--:B------:R-:W-:Y:S02]  /*00f0*/  IMAD R13, R5, R8.reuse, UR4 ;  /* 0x00000004050d7e24 */ /* 0x080fe4000f8e0208 */
[C---:B------:R-:W-:Y:S01]  /*0100*/  IMAD R5, R2.reuse, 0x40, R5 ;  /* 0x0000004002057824 */ /* 0x040fe200078e0205 */
[----:B------:R-:W-:Y:S01]  /*0110*/  LEA R3, R2, UR4, 0x6 ;  /* 0x0000000402037c11 */ /* 0x000fe2000f8e30ff */
[----:B0-----:R-:W-:-:S04]  /*0120*/  IMAD R4, R9, R8, R0 ;  /* 0x0000000809047224 */ /* 0x001fc800078e0200 */
[--C-:B------:R-:W-:Y:S02]  /*0130*/  IMAD R2, R8, 0x20, R4.reuse ;  /* 0x0000002008027824 */ /* 0x100fe400078e0204 */
[C---:B------:R-:W-:Y:S02]  /*0140*/  IMAD.IADD R23, R3.reuse, 0x1, R4 ;  /* 0x0000000103177824 */ /* 0x040fe400078e0204 */
[----:B------:R-:W-:Y:S02]  /*0150*/  IMAD.IADD R21, R3, 0x1, R2 ;  /* 0x0000000103157824 */ /* 0x000fe400078e0202 */
[C---:B------:R-:W-:Y:S02]  /*0160*/  IMAD.IADD R11, R4.reuse, 0x1, R5 ;  /* 0x00000001040b7824 */ /* 0x040fe400078e0205 */
[----:B------:R-:W-:Y:S02]  /*0170*/  IMAD.IADD R15, R4, 0x1, R13 ;  /* 0x00000001040f7824 */ /* 0x000fe400078e020d */
[----:B------:R-:W-:-:S02]  /*0180*/  IMAD.IADD R5, R2, 0x1, R5 ;  /* 0x0000000102057824 */ /* 0x000fc400078e0205 */
[----:B------:R-:W-:Y:S02]  /*0190*/  IMAD.IADD R13, R2, 0x1, R13 ;  /* 0x00000001020d7824 */ /* 0x000fe400078e020d */
[----:B---3--:R-:W-:-:S04]  /*01a0*/  IMAD.WIDE R22, R23, 0x4, R6 ;  /* 0x0000000417167825 */ /* 0x008fc800078e0206 */
[--C-:B------:R-:W-:Y:S01]  /*01b0*/  IMAD.WIDE R20, R21, 0x4, R6.reuse ;  /* 0x0000000415147825 */ /* 0x100fe200078e0206 */
[----:B--2---:R-:W2:Y:S03]  /*01c0*/  LDG.E R8, desc[UR8][R22.64] ;  /* 0x0000000816087981 */ /* 0x004ea6000c1e1900 */
[--C-:B------:R-:W-:Y:S01]  /*01d0*/  IMAD.WIDE R2, R15, 0x4, R6.reuse ;  /* 0x000000040f027825 */ /* 0x100fe200078e0206 */
[----:B------:R-:W3:Y:S03]  /*01e0*/  LDG.E R12, desc[UR8][R20.64] ;  /* 0x00000008140c7981 */ /* 0x000ee6000c1e1900 */
[--C-:B------:R-:W-:Y:S01]  /*01f0*/  IMAD.WIDE R10, R11, 0x4, R6.reuse ;  /* 0x000000040b0a7825 */ /* 0x100fe200078e0206 */
[----:B------:R-:W4:Y:S03]  /*0200*/  LDG.E R16, desc[UR8][R22.64+0x80] ;  /* 0x0000800816107981 */ /* 0x000f26000c1e1900 */
[--C-:B------:R-:W-:Y:S01]  /*0210*/  IMAD.WIDE R4, R5, 0x4, R6.reuse ;  /* 0x0000000405047825 */ /* 0x100fe200078e0206 */
[----:B------:R-:W5:Y:S03]  /*0220*/  LDG.E R14, desc[UR8][R20.64+0x80] ;  /* 0x00008008140e7981 */ /* 0x000f66000c1e1900 */
[----:B------:R-:W-:Y:S01]  /*0230*/  IMAD.WIDE R6, R13, 0x4, R6 ;  /* 0x000000040d067825 */ /* 0x000fe200078e0206 */
[----:B------:R-:W5:Y:S04]  /*0240*/  LDG.E R17, desc[UR8][R10.64+0x80] ;  /* 0x000080080a117981 */ /* 0x000f68000c1e1900 */
[----:B------:R0:W5:Y:S04]  /*0250*/  LDG.E R13, desc[UR8][R10.64] ;  /* 0x000000080a0d7981 */ /* 0x000168000c1e1900 */
[----:B------:R-:W5:Y:S04]  /*0260*/  LDG.E R15, desc[UR8][R4.64] ;  /* 0x00000008040f7981 */ /* 0x000f68000c1e1900 */
[----:B------:R-:W5:Y:S04]  /*0270*/  LDG.E R25, desc[UR8][R4.64+0x80] ;  /* 0x0000800804197981 */ /* 0x000f68000c1e1900 */
[----:B------:R-:W5:Y:S04]  /*0280*/  LDG.E R18, desc[UR8][R2.64] ;  /* 0x0000000802127981 */ /* 0x000f68000c1e1900 */
[----:B------:R1:W5:Y:S04]  /*0290*/  LDG.E R26, desc[UR8][R2.64+0x80] ;  /* 0x00008008021a7981 */ /* 0x000368000c1e1900 */
[----:B------:R-:W5:Y:S04]  /*02a0*/  LDG.E R24, desc[UR8][R6.64] ;  /* 0x0000000806187981 */ /* 0x000f68000c1e1900 */
[----:B------:R-:W5:Y:S01]  /*02b0*/  LDG.E R28, desc[UR8][R6.64+0x80] ;  /* 0x00008008061c7981 */ /* 0x000f62000c1e1900 */
[----:B------:R-:W0:Y:S01]  /*02c0*/  S2UR UR7, SR_CgaCtaId ;  /* 0x00000000000779c3 */ /* 0x000e220000008800 */
[----:B------:R-:W-:-:S02]  /*02d0*/  UMOV UR4, 0x400 ;  /* 0x0000040000047882 */ /* 0x000fc40000000000 */
[----:B------:R-:W-:Y:S02]  /*02e0*/  UIADD3 UR5, UPT, UPT, UR4, 0x8000, URZ ;  /* 0x0000800004057890 */ /* 0x000fe4000fffe0ff */
[----:B------:R-:W-:Y:S02]  /*02f0*/  UIADD3 UR6, UPT, UPT, UR4, 0x4000, URZ ;  /* 0x0000400004067890 */ /* 0x000fe4000fffe0ff */
[----:B0-----:R-:W-:Y:S02]  /*0300*/  ULEA UR5, UR7, UR5, 0x18 ;  /* 0x0000000507057291 */ /* 0x001fe4000f8ec0ff */
[----:B------:R-:W-:Y:S02]  /*0310*/  ULEA UR4, UR7, UR4, 0x18 ;  /* 0x0000000407047291 */ /* 0x000fe4000f8ec0ff */
[----:B------:R-:W-:Y:S02]  /*0320*/  ULEA UR6, UR7, UR6, 0x18 ;  /* 0x0000000607067291 */ /* 0x000fe4000f8ec0ff */
[----:B------:R-:W-:-:S02]  /*0330*/  LEA R11, R9, UR5, 0x8 ;  /* 0x00000005090b7c11 */ /* 0x000fc4000f8e40ff */
[C---:B------:R-:W-:Y:S02]  /*0340*/  LEA R19, R9.reuse, UR4, 0x8 ;  /* 0x0000000409137c11 */ /* 0x040fe4000f8e40ff */
[----:B------:R-:W-:Y:S01]  /*0350*/  LEA R9, R9, UR6, 0x8 ;  /* 0x0000000609097c11 */ /* 0x000fe2000f8e40ff */
[C---:B-1----:R-:W-:Y:S02]  /*0360*/  IMAD R3, R0.reuse, 0x4, R11 ;  /* 0x0000000400037824 */ /* 0x042fe400078e020b */
[C---:B------:R-:W-:Y:S02]  /*0370*/  IMAD R2, R0.reuse, 0x4, R19 ;  /* 0x0000000400027824 */ /* 0x040fe400078e0213 */
[C---:B------:R-:W-:Y:S01]  /*0380*/  IMAD R27, R0.reuse, 0x4, R9 ;  /* 0x00000004001b7824 */ /* 0x040fe200078e0209 */
[----:B------:R-:W-:Y:S01]  /*0390*/  LEA R4, R0, UR6, 0x2 ;  /* 0x0000000600047c11 */ /* 0x000fe2000f8e10ff */
[----:B------:R-:W-:Y:S01]  /*03a0*/  VIADD R0, R19, 0x2000 ;  /* 0x0000200013007836 */ /* 0x000fe20000000000 */
[----:B------:R-:W-:Y:S01]  /*03b0*/  UMOV UR4, 0x2000 ;  /* 0x0000200000047882 */ /* 0x000fe20000000000 */
[----:B--2---:R-:W-:Y:S04]  /*03c0*/  STS [R3], R8 ;  /* 0x0000000803007388 */ /* 0x004fe80000000800 */
[----:B---3--:R-:W-:Y:S04]  /*03d0*/  STS [R3+0x2000], R12 ;  /* 0x0020000c03007388 */ /* 0x008fe80000000800 */
[----:B----4-:R-:W-:Y:S04]  /*03e0*/  STS [R3+0x80], R16 ;  /* 0x0000801003007388 */ /* 0x010fe80000000800 */
[----:B-----5:R-:W-:Y:S04]  /*03f0*/  STS [R3+0x2080], R14 ;  /* 0x0020800e03007388 */ /* 0x020fe80000000800 */
[----:B------:R-:W-:Y:S04]  /*0400*/  STS [R2+0x80], R17 ;  /* 0x0000801102007388 */ /* 0x000fe80000000800 */
[----:B------:R-:W-:Y:S04]  /*0410*/  STS [R2], R13 ;  /* 0x0000000d02007388 */ /* 0x000fe80000000800 */
[----:B------:R-:W-:Y:S04]  /*0420*/  STS [R2+0x2000], R15 ;  /* 0x0020000f02007388 */ /* 0x000fe80000000800 */
[----:B------:R0:W-:Y:S04]  /*0430*/  STS [R2+0x2080], R25 ;  /* 0x0020801902007388 */ /* 0x0001e80000000800 */
[----:B------:R1:W-:Y:S04]  /*0440*/  STS [R27], R18 ;  /* 0x000000121b007388 */ /* 0x0003e80000000800 */
[----:B------:R1:W-:Y:S04]  /*0450*/  STS [R27+0x80], R26 ;  /* 0x0000801a1b007388 */ /* 0x0003e80000000800 */
[----:B------:R1:W-:Y:S04]  /*0460*/  STS [R27+0x2000], R24 ;  /* 0x002000181b007388 */ /* 0x0003e80000000800 */
[----:B------:R1:W-:Y:S01]  /*0470*/  STS [R27+0x2080], R28 ;  /* 0x0020801c1b007388 */ /* 0x0003e20000000800 */
[----:B------:R-:W-:Y:S06]  /*0480*/  BAR.SYNC.DEFER_BLOCKING 0x0 ;  /* 0x0000000000007b1d */ /* 0x000fec0000010000 */
[----:B------:R1:W2:Y:S04]  /*0490*/  LDS R9, [R3] ;  /* 0x0000000003097984 */ /* 0x0002a80000000800 */
[----:B------:R1:W3:Y:S04]  /*04a0*/  LDS R5, [R3+0x2000] ;  /* 0x0020000003057984 */ /* 0x0002e80000000800 */
[----:B------:R1:W4:Y:S04]  /*04b0*/  LDS R7, [R3+0x80] ;  /* 0x0000800003077984 */ /* 0x0003280000000800 */
[----:B------:R1:W1:Y:S01]  /*04c0*/  LDS R11, [R3+0x2080] ;  /* 0x00208000030b7984 */ /* 0x0002620000000800 */
[----:B0-----:R-:W-:-:S07]  /*04d0*/  VIADD R2, R4, 0x1000 ;  /* 0x0000100004027836 */ /* 0x001fce0000000000 */
.L_x_0:
[----:B------:R-:W-:Y:S01]  /*04e0*/  LDS R10, [R2+-0x1000] ;  /* 0xfff00000020a7984 */ /* 0x000fe20000000800 */
[----:B------:R-:W-:-:S03]  /*04f0*/  UIADD3 UR4, UPT, UPT, UR4, 0x80, URZ ;  /* 0x0000008004047890 */ /* 0x000fc6000fffe0ff */
[----:B------:R-:W2:Y:S01]  /*0500*/  LDS.128 R12, [R0+-0x2000] ;  /* 0xffe00000000c7984 */ /* 0x000ea20000000c00 */
[----:B------:R-:W-:-:S03]  /*0510*/  UISETP.NE.AND UP0, UPT, UR4, 0x2100, UPT ;  /* 0x000021000400788c */ /* 0x000fc6000bf05270 */
[----:B-1----:R-:W3:Y:S04]  /*0520*/  LDS.128 R16, [R0] ;  /* 0x0000000000107984 */ /* 0x002ee80000000c00 */
[----:B------:R-:W4:Y:S04]  /*0530*/  LDS R8, [R2+-0xf80] ;  /* 0xfff0800002087984 */ /* 0x000f280000000800 */
[----:B------:R-:W0:Y:S04]  /*0540*/  LDS R6, [R2+-0xf00] ;  /* 0xfff1000002067984 */ /* 0x000e280000000800 */
[----:B------:R-:W1:Y:S04]  /*0550*/  LDS R4, [R2+-0xe80] ;  /* 0xfff1800002047984 */ /* 0x000e680000000800 */
[----:B------:R-:W5:Y:S04]  /*0560*/  LDS R27, [R2+-0xe00] ;  /* 0xfff20000021b7984 */ /* 0x000f680000000800 */
[----:B------:R-:W5:Y:S04]  /*0570*/  LDS R25, [R2+-0xd80] ;  /* 0xfff2800002197984 */ /* 0x000f680000000800 */
[----:B------:R-:W5:Y:S04]  /*0580*/  LDS R26, [R2+-0xd00] ;  /* 0xfff30000021a7984 */ /* 0x000f680000000800 */
[----:B------:R-:W5:Y:S04]  /*0590*/  LDS R24, [R2+-0xc80] ;  /* 0xfff3800002187984 */ /* 0x000f680000000800 */
[----:B------:R-:W-:Y:S01]  /*05a0*/  LDS R28, [R2+-0x280] ;  /* 0xfffd8000021c7984 */ /* 0x000fe20000000800 */
[----:B--2---:R-:W-:-:S02]  /*05b0*/  VIADDMNMX R9, R10, R12, R9, PT ;  /* 0x0000000c0a097246 */ /* 0x004fc40003800109 */
[----:B---3--:R-:W-:Y:S02]  /*05c0*/  VIADDMNMX R5, R10, R16, R5, PT ;  /* 0x000000100a057246 */ /* 0x008fe40003800105 */
[C---:B----4-:R-:W-:Y:S02]  /*05d0*/  VIADDMNMX R7, R8.reuse, R12, R7, PT ;  /* 0x0000000c08077246 */ /* 0x050fe40003800107 */
[----:B------:R-:W-:Y:S02]  /*05e0*/  VIADDMNMX R8, R8, R16, R11, PT ;  /* 0x0000001008087246 */ /* 0x000fe4000380010b */
[C---:B0-----:R-:W-:Y:S01]  /*05f0*/  VIADDMNMX R9, R6.reuse, R13, R9, PT ;  /* 0x0000000d06097246 */ /* 0x041fe20003800109 */
[----:B------:R-:W-:Y:S01]  /*0600*/  LDS R16, [R2+-0x900] ;  /* 0xfff7000002107984 */ /* 0x000fe20000000800 */
[----:B------:R-:W-:Y:S02]  /*0610*/  VIADDMNMX R5, R6, R17, R5, PT ;  /* 0x0000001106057246 */ /* 0x000fe40003800105 */
[----:B-1----:R-:W-:-:S02]  /*0620*/  VIADDMNMX R7, R4, R13, R7, PT ;  /* 0x0000000d04077246 */ /* 0x002fc40003800107 */
[----:B------:R-:W-:Y:S01]  /*0630*/  VIADDMNMX R17, R4, R17, R8, PT ;  /* 0x0000001104117246 */ /* 0x000fe20003800108 */
[----:B------:R-:W-:Y:S01]  /*0640*/  LDS R13, [R2+-0xc00] ;  /* 0xfff40000020d7984 */ /* 0x000fe20000000800 */
[C---:B-----5:R-:W-:Y:S02]  /*0650*/  VIADDMNMX R12, R27.reuse, R14, R9, PT ;  /* 0x0000000e1b0c7246 */ /* 0x060fe40003800109 */
[----:B------:R-:W-:Y:S01]  /*0660*/  VIADDMNMX R27, R27, R18, R5, PT ;  /* 0x000000121b1b7246 */ /* 0x000fe20003800105 */
[----:B------:R-:W0:Y:S01]  /*0670*/  LDS.128 R8, [R0+0x10] ;  /* 0x0000100000087984 */ /* 0x000e220000000c00 */
[C---:B------:R-:W-:Y:S02]  /*0680*/  VIADDMNMX R14, R25.reuse, R14, R7, PT ;  /* 0x0000000e190e7246 */ /* 0x040fe40003800107 */
[----:B------:R-:W-:Y:S01]  /*0690*/  VIADDMNMX R17, R25, R18, R17, PT ;  /* 0x0000001219117246 */ /* 0x000fe20003800111 */
[----:B------:R-:W1:Y:S01]  /*06a0*/  LDS.128 R4, [R0+-0x1ff0] ;  /* 0xffe0100000047984 */ /* 0x000e620000000c00 */
[----:B------:R-:W-:-:S02]  /*06b0*/  VIADDMNMX R12, R26, R15, R12, PT ;  /* 0x0000000f1a0c7246 */ /* 0x000fc4000380010c */
[----:B------:R-:W-:Y:S01]  /*06c0*/  VIADDMNMX R26, R26, R19, R27, PT ;  /* 0x000000131a1a7246 */ /* 0x000fe2000380011b */
[----:B------:R-:W2:Y:S01]  /*06d0*/  LDS R25, [R2+-0xb80] ;  /* 0xfff4800002197984 */ /* 0x000ea20000000800 */
[C---:B------:R-:W-:Y:S02]  /*06e0*/  VIADDMNMX R15, R24.reuse, R15, R14, PT ;  /* 0x0000000f180f7246 */ /* 0x040fe4000380010e */
[----:B------:R-:W-:Y:S01]  /*06f0*/  VIADDMNMX R27, R24, R19, R17, PT ;  /* 0x00000013181b7246 */ /* 0x000fe20003800111 */
[----:B------:R-:W3:Y:S04]  /*0700*/  LDS R14, [R2+-0xb00] ;  /* 0xfff50000020e7984 */ /* 0x000ee80000000800 */
[----:B------:R-:W4:Y:S04]  /*0710*/  LDS R18, [R2+-0xa80] ;  /* 0xfff5800002127984 */ /* 0x000f280000000800 */
[----:B------:R-:W5:Y:S04]  /*0720*/  LDS R19, [R2+-0xa00] ;  /* 0xfff6000002137984 */ /* 0x000f680000000800 */
[----:B------:R-:W5:Y:S04]  /*0730*/  LDS R17, [R2+-0x980] ;  /* 0xfff6800002117984 */ /* 0x000f680000000800 */
[----:B------:R-:W5:Y:S01]  /*0740*/  LDS R24, [R2+-0x880] ;  /* 0xfff7800002187984 */ /* 0x000f620000000800 */
[----:B0-----:R-:W-:-:S02]  /*0750*/  VIADDMNMX R26, R13, R8, R26, PT ;  /* 0x000000080d1a7246 */ /* 0x001fc4000380011a */
[-C--:B-1----:R-:W-:Y:S02]  /*0760*/  VIADDMNMX R12, R13, R4.reuse, R12, PT ;  /* 0x000000040d0c7246 */ /* 0x082fe4000380010c */
[C---:B--2---:R-:W-:Y:S02]  /*0770*/  VIADDMNMX R15, R25.reuse, R4, R15, PT ;  /* 0x00000004190f7246 */ /* 0x044fe4000380010f */
[----:B------:R-:W-:Y:S02]  /*0780*/  VIADDMNMX R27, R25, R8, R27, PT ;  /* 0x00000008191b7246 */ /* 0x000fe4000380011b */
[C---:B---3--:R-:W-:Y:S01]  /*0790*/  VIADDMNMX R12, R14.reuse, R5, R12, PT ;  /* 0x000000050e0c7246 */ /* 0x048fe2000380010c */
[----:B------:R-:W-:Y:S01]  /*07a0*/  LDS R25, [R2+-0x580] ;  /* 0xfffa800002197984 */ /* 0x000fe20000000800 */
[----:B------:R-:W-:Y:S02]  /*07b0*/  VIADDMNMX R26, R14, R9, R26, PT ;  /* 0x000000090e1a7246 */ /* 0x000fe4000380011a */
[----:B----4-:R-:W-:-:S02]  /*07c0*/  VIADDMNMX R15, R18, R5, R15, PT ;  /* 0x00000005120f7246 */ /* 0x010fc4000380010f */
[----:B------:R-:W-:Y:S01]  /*07d0*/  VIADDMNMX R27, R18, R9, R27, PT ;  /* 0x00000009121b7246 */ /* 0x000fe2000380011b */
[----:B------:R-:W-:Y:S01]  /*07e0*/  LDS R5, [R2+-0x800] ;  /* 0xfff8000002057984 */ /* 0x000fe20000000800 */
[C---:B-----5:R-:W-:Y:S02]  /*07f0*/  VIADDMNMX R8, R19.reuse, R6, R12, PT ;  /* 0x0000000613087246 */ /* 0x060fe4000380010c */
[----:B------:R-:W-:Y:S01]  /*0800*/  VIADDMNMX R4, R19, R10, R26, PT ;  /* 0x0000000a13047246 */ /* 0x000fe2000380011a */
[----:B------:R-:W-:Y:S01]  /*0810*/  LDS R9, [R2+-0x780] ;  /* 0xfff8800002097984 */ /* 0x000fe20000000800 */
[C---:B------:R-:W-:Y:S02]  /*0820*/  VIADDMNMX R6, R17.reuse, R6, R15, PT ;  /* 0x0000000611067246 */ /* 0x040fe4000380010f */
[----:B------:R-:W-:Y:S01]  /*0830*/  VIADDMNMX R27, R17, R10, R27, PT ;  /* 0x0000000a111b7246 */ /* 0x000fe2000380011b */
[----:B------:R-:W0:Y:S01]  /*0840*/  LDS.128 R12, [R0+-0x1fe0] ;  /* 0xffe02000000c7984 */ /* 0x000e220000000c00 */
[----:B------:R-:W-:-:S02]  /*0850*/  VIADDMNMX R8, R16, R7, R8, PT ;  /* 0x0000000710087246 */ /* 0x000fc40003800108 */
[----:B------:R-:W-:Y:S01]  /*0860*/  VIADDMNMX R4, R16, R11, R4, PT ;  /* 0x0000000b10047246 */ /* 0x000fe20003800104 */
[----:B------:R-:W1:Y:S01]  /*0870*/  LDS R10, [R2+-0x680] ;  /* 0xfff98000020a7984 */ /* 0x000e620000000800 */
[C---:B------:R-:W-:Y:S02]  /*0880*/  VIADDMNMX R26, R24.reuse, R7, R6, PT ;  /* 0x00000007181a7246 */ /* 0x040fe40003800106 */
[----:B------:R-:W-:Y:S01]  /*0890*/  VIADDMNMX R27, R24, R11, R27, PT ;  /* 0x0000000b181b7246 */ /* 0x000fe2000380011b */
[----:B------:R-:W2:Y:S04]  /*08a0*/  LDS.128 R16, [R0+0x20] ;  /* 0x0000200000107984 */ /* 0x000ea80000000c00 */
[----:B------:R-:W3:Y:S04]  /*08b0*/  LDS R6, [R2+-0x700] ;  /* 0xfff9000002067984 */ /* 0x000ee80000000800 */
[----:B------:R-:W4:Y:S01]  /*08c0*/  LDS R7, [R2+-0x600] ;  /* 0xfffa000002077984 */ /* 0x000f220000000800 */
[----:B0-----:R-:W-:-:S02]  /*08d0*/  VIADDMNMX R8, R5, R12, R8, PT ;  /* 0x0000000c05087246 */ /* 0x001fc40003800108 */
[----:B------:R-:W-:Y:S02]  /*08e0*/  VIADDMNMX R11, R9, R12, R26, PT ;  /* 0x0000000c090b7246 */ /* 0x000fe4000380011a */
[----:B------:R-:W0:Y:S02]  /*08f0*/  LDS R12, [R2+-0x500] ;  /* 0xfffb0000020c7984 */ /* 0x000e240000000800 */
[----:B-1----:R-:W-:Y:S02]  /*0900*/  VIADDMNMX R11, R10, R13, R11, PT ;  /* 0x0000000d0a0b7246 */ /* 0x002fe4000380010b */
[-C--:B--2---:R-:W-:Y:S02]  /*0910*/  VIADDMNMX R4, R5, R16.reuse, R4, PT ;  /* 0x0000001005047246 */ /* 0x084fe40003800104 */
[----:B------:R-:W-:Y:S02]  /*0920*/  VIADDMNMX R24, R9, R16, R27, PT ;  /* 0x0000001009187246 */ /* 0x000fe4000380011b */
[C---:B---3--:R-:W-:Y:S01]  /*0930*/  VIADDMNMX R4, R6.reuse, R17, R4, PT ;  /* 0x0000001106047246 */ /* 0x048fe20003800104 */
[----:B------:R-:W1:Y:S01]  /*0940*/  LDS R16, [R2+-0x480] ;  /* 0xfffb800002107984 */ /* 0x000e620000000800 */
[----:B------:R-:W-:-:S02]  /*0950*/  VIADDMNMX R8, R6, R13, R8, PT ;  /* 0x0000000d06087246 */ /* 0x000fc40003800108 */
[----:B------:R-:W-:Y:S01]  /*0960*/  VIADDMNMX R24, R10, R17, R24, PT ;  /* 0x000000110a187246 */ /* 0x000fe20003800118 */
[----:B------:R-:W-:Y:S01]  /*0970*/  LDS R13, [R2+-0x400] ;  /* 0xfffc0000020d7984 */ /* 0x000fe20000000800 */
[C---:B----4-:R-:W-:Y:S02]  /*0980*/  VIADDMNMX R26, R7.reuse, R14, R8, PT ;  /* 0x0000000e071a7246 */ /* 0x050fe40003800108 */
[----:B------:R-:W-:Y:S02]  /*0990*/  VIADDMNMX R27, R7, R18, R4, PT ;  /* 0x00000012071b7246 */ /* 0x000fe40003800104 */
[C---:B------:R-:W-:Y:S01]  /*09a0*/  VIADDMNMX R17, R25.reuse, R14, R11, PT ;  /* 0x0000000e19117246 */ /* 0x040fe2000380010b */
[----:B------:R-:W2:Y:S01]  /*09b0*/  LDS.128 R4, [R0+-0x1fd0] ;  /* 0xffe0300000047984 */ /* 0x000ea20000000c00 */
[----:B------:R-:W-:-:S03]  /*09c0*/  VIADDMNMX R18, R25, R18, R24, PT ;  /* 0x0000001219127246 */ /* 0x000fc60003800118 */
[----:B------:R-:W3:Y:S04]  /*09d0*/  LDS.128 R8, [R0+0x30] ;  /* 0x0000300000087984 */ /* 0x000ee80000000c00 */
[----:B------:R-:W4:Y:S01]  /*09e0*/  LDS R25, [R2+-0x380] ;  /* 0xfffc800002197984 */ /* 0x000f220000000800 */
[C---:B0-----:R-:W-:Y:S02]  /*09f0*/  VIADDMNMX R14, R12.reuse, R15, R26, PT ;  /* 0x0000000f0c0e7246 */ /* 0x041fe4000380011a */
[----:B------:R-:W-:Y:S01]  /*0a00*/  VIADDMNMX R24, R12, R19, R27, PT ;  /* 0x000000130c187246 */ /* 0x000fe2000380011b */
[----:B------:R-:W-:Y:S04]  /*0a10*/  LDS R26, [R2+-0x100] ;  /* 0xffff0000021a7984 */ /* 0x000fe80000000800 */
[----:B------:R-:W0:Y:S01]  /*0a20*/  LDS R12, [R2+-0x300] ;  /* 0xfffd0000020c7984 */ /* 0x000e220000000800 */
[----:B-1----:R-:W-:-:S03]  /*0a30*/  VIADDMNMX R15, R16, R15, R17, PT ;  /* 0x0000000f100f7246 */ /* 0x002fc60003800111 */
[----:B------:R-:W1:Y:S01]  /*0a40*/  LDS R27, [R2+-0x200] ;  /* 0xfffe0000021b7984 */ /* 0x000e620000000800 */
[----:B------:R-:W-:-:S03]  /*0a50*/  VIADDMNMX R18, R16, R19, R18, PT ;  /* 0x0000001310127246 */ /* 0x000fc60003800112 */
[----:B------:R-:W5:Y:S01]  /*0a60*/  LDS R17, [R2+-0x180] ;  /* 0xfffe800002117984 */ /* 0x000f620000000800 */
[C---:B--2---:R-:W-:Y:S02]  /*0a70*/  VIADDMNMX R14, R13.reuse, R4, R14, PT ;  /* 0x000000040d0e7246 */ /* 0x044fe4000380010e */
[----:B---3--:R-:W-:Y:S02]  /*0a80*/  VIADDMNMX R13, R13, R8, R24, PT ;  /* 0x000000080d0d7246 */ /* 0x008fe40003800118 */
[----:B------:R-:W2:Y:S01]  /*0a90*/  LDS R24, [R2+-0x80] ;  /* 0xffff800002187984 */ /* 0x000ea20000000800 */
[C---:B----4-:R-:W-:Y:S02]  /*0aa0*/  VIADDMNMX R15, R25.reuse, R4, R15, PT ;  /* 0x00000004190f7246 */ /* 0x050fe4000380010f */
[----:B------:R-:W-:Y:S02]  /*0ab0*/  VIADDMNMX R18, R25, R8, R18, PT ;  /* 0x0000000819127246 */ /* 0x000fe40003800112 */
[C---:B------:R-:W-:Y:S01]  /*0ac0*/  VIADDMNMX R8, R28.reuse, R5, R15, PT ;  /* 0x000000051c087246 */ /* 0x040fe2000380010f */
[----:B------:R-:W-:Y:S01]  /*0ad0*/  LDS R25, [R2+0x280] ;  /* 0x0002800002197984 */ /* 0x000fe20000000800 */
[----:B------:R-:W-:-:S02]  /*0ae0*/  VIADDMNMX R18, R28, R9, R18, PT ;  /* 0x000000091c127246 */ /* 0x000fc40003800112 */
[C---:B0-----:R-:W-:Y:S02]  /*0af0*/  VIADDMNMX R4, R12.reuse, R5, R14, PT ;  /* 0x000000050c047246 */ /* 0x041fe4000380010e */
[----:B------:R-:W-:Y:S01]  /*0b00*/  VIADDMNMX R13, R12, R9, R13, PT ;  /* 0x000000090c0d7246 */ /* 0x000fe2000380010d */
[----:B------:R-:W-:Y:S01]  /*0b10*/  LDS R5, [R2+0x80] ;  /* 0x0000800002057984 */ /* 0x000fe20000000800 */
[C---:B-1----:R-:W-:Y:S02]  /*0b20*/  VIADDMNMX R4, R27.reuse, R6, R4, PT ;  /* 0x000000061b047246 */ /* 0x042fe40003800104 */
[----:B------:R-:W-:Y:S01]  /*0b30*/  VIADDMNMX R27, R27, R10, R13, PT ;  /* 0x0000000a1b1b7246 */ /* 0x000fe2000380010d */
[----:B------:R-:W-:Y:S01]  /*0b40*/  LDS R9, [R2] ;  /* 0x0000000002097984 */ /* 0x000fe20000000800 */
[C---:B-----5:R-:W-:Y:S02]  /*0b50*/  VIADDMNMX R8, R17.reuse, R6, R8, PT ;  /* 0x0000000611087246 */ /* 0x060fe40003800108 */
[----:B------:R-:W-:Y:S01]  /*0b60*/  VIADDMNMX R10, R17, R10, R18, PT ;  /* 0x0000000a110a7246 */ /* 0x000fe20003800112 */
[----:B------:R-:W0:Y:S01]  /*0b70*/  LDS.128 R12, [R0+-0x1fc0] ;  /* 0xffe04000000c7984 */ /* 0x000e220000000c00 */
[----:B------:R-:W-:-:S02]  /*0b80*/  VIADDMNMX R4, R26, R7, R4, PT ;  /* 0x000000071a047246 */ /* 0x000fc40003800104 */
[----:B------:R-:W-:Y:S01]  /*0b90*/  VIADDMNMX R26, R26, R11, R27, PT ;  /* 0x0000000b1a1a7246 */ /* 0x000fe2000380011b */
[----:B------:R-:W1:Y:S01]  /*0ba0*/  LDS.128 R16, [R0+0x40] ;  /* 0x0000400000107984 */ /* 0x000e620000000c00 */
[----:B--2---:R-:W-:-:S03]  /*0bb0*/  VIADDMNMX R27, R24, R7, R8, PT ;  /* 0x00000007181b7246 */ /* 0x004fc60003800108 */
[----:B------:R-:W2:Y:S01]  /*0bc0*/  LDS R6, [R2+0x100] ;  /* 0x0001000002067984 */ /* 0x000ea20000000800 */
[----:B------:R-:W-:-:S03]  /*0bd0*/  VIADDMNMX R11, R24, R11, R10, PT ;  /* 0x0000000b180b7246 */ /* 0x000fc6000380010a */
[----:B------:R-:W3:Y:S04]  /*0be0*/  LDS R8, [R2+0x180] ;  /* 0x0001800002087984 */ /* 0x000ee80000000800 */
[----:B------:R-:W4:Y:S04]  /*0bf0*/  LDS R7, [R2+0x200] ;  /* 0x0002000002077984 */ /* 0x000f280000000800 */
[----:B------:R-:W-:Y:S01]  /*0c00*/  LDS R24, [R2+0x380] ;  /* 0x0003800002187984 */ /* 0x000fe20000000800 */
[-C--:B0-----:R-:W-:Y:S02]  /*0c10*/  VIADDMNMX R4, R9, R12.reuse, R4, PT ;  /* 0x0000000c09047246 */ /* 0x081fe40003800104 */
[----:B------:R-:W-:-:S02]  /*0c20*/  VIADDMNMX R10, R5, R12, R27, PT ;  /* 0x0000000c050a7246 */ /* 0x000fc4000380011b */
[----:B------:R-:W0:Y:S01]  /*0c30*/  LDS R12, [R2+0x300] ;  /* 0x00030000020c7984 */ /* 0x000e220000000800 */
[-C--:B-1----:R-:W-:Y:S02]  /*0c40*/  VIADDMNMX R26, R9, R16.reuse, R26, PT ;  /* 0x00000010091a7246 */ /* 0x082fe4000380011a */
[----:B------:R-:W-:Y:S02]  /*0c50*/  VIADDMNMX R11, R5, R16, R11, PT ;  /* 0x00000010050b7246 */ /* 0x000fe4000380010b */
[C---:B--2---:R-:W-:Y:S02]  /*0c60*/  VIADDMNMX R4, R6.reuse, R13, R4, PT ;  /* 0x0000000d06047246 */ /* 0x044fe40003800104 */
[----:B------:R-:W-:Y:S02]  /*0c70*/  VIADDMNMX R26, R6, R17, R26, PT ;  /* 0x00000011061a7246 */ /* 0x000fe4000380011a */
[C---:B---3--:R-:W-:Y:S02]  /*0c80*/  VIADDMNMX R10, R8.reuse, R13, R10, PT ;  /* 0x0000000d080a7246 */ /* 0x048fe4000380010a */
[----:B------:R-:W-:Y:S01]  /*0c90*/  VIADDMNMX R17, R8, R17, R11, PT ;  /* 0x0000001108117246 */ /* 0x000fe2000380010b */
[----:B------:R-:W-:Y:S01]  /*0ca0*/  LDS R13, [R2+0x400] ;  /* 0x00040000020d7984 */ /* 0x000fe20000000800 */
[----:B----4-:R-:W-:-:S02]  /*0cb0*/  VIADDMNMX R16, R7, R14, R4, PT ;  /* 0x0000000e07107246 */ /* 0x010fc40003800104 */
[----:B------:R-:W-:Y:S02]  /*0cc0*/  VIADDMNMX R26, R7, R18, R26, PT ;  /* 0x00000012071a7246 */ /* 0x000fe4000380011a */
[C---:B------:R-:W-:Y:S01]  /*0cd0*/  VIADDMNMX R27, R25.reuse, R14, R10, PT ;  /* 0x0000000e191b7246 */ /* 0x040fe2000380010a */
[----:B------:R-:W1:Y:S01]  /*0ce0*/  LDS.128 R4, [R0+-0x1fb0] ;  /* 0xffe0500000047984 */ /* 0x000e620000000c00 */
[----:B------:R-:W-:-:S03]  /*0cf0*/  VIADDMNMX R18, R25, R18, R17, PT ;  /* 0x0000001219127246 */ /* 0x000fc60003800111 */
[----:B------:R-:W2:Y:S04]  /*0d00*/  LDS R17, [R2+0x480] ;  /* 0x0004800002117984 */ /* 0x000ea80000000800 */
[----:B------:R-:W3:Y:S04]  /*0d10*/  LDS.128 R8, [R0+0x50] ;  /* 0x0000500000087984 */ /* 0x000ee80000000c00 */
[----:B------:R-:W-:Y:S01]  /*0d20*/  LDS R25, [R2+0x600] ;  /* 0x0006000002197984 */ /* 0x000fe20000000800 */
[C---:B0-----:R-:W-:Y:S02]  /*0d30*/  VIADDMNMX R14, R12.reuse, R15, R16, PT ;  /* 0x0000000f0c0e7246 */ /* 0x041fe40003800110 */
[----:B------:R-:W-:-:S02]  /*0d40*/  VIADDMNMX R16, R12, R19, R26, PT ;  /* 0x000000130c107246 */ /* 0x000fc4000380011a */
[C---:B------:R-:W-:Y:S01]  /*0d50*/  VIADDMNMX R15, R24.reuse, R15, R27, PT ;  /* 0x0000000f180f7246 */ /* 0x040fe2000380011b */
[----:B------:R-:W0:Y:S01]  /*0d60*/  LDS R12, [R2+0x500] ;  /* 0x00050000020c7984 */ /* 0x000e220000000800 */
[----:B------:R-:W-:-:S03]  /*0d70*/  VIADDMNMX R27, R24, R19, R18, PT ;  /* 0x00000013181b7246 */ /* 0x000fc60003800112 */
[----:B------:R-:W4:Y:S04]  /*0d80*/  LDS R18, [R2+0x580] ;  /* 0x0005800002127984 */ /* 0x000f280000000800 */
[----:B------:R-:W5:Y:S04]  /*0d90*/  LDS R19, [R2+0x680] ;  /* 0x0006800002137984 */ /* 0x000f680000000800 */
[----:B------:R-:W5:Y:S01]  /*0da0*/  LDS R24, [R2+0x780] ;  /* 0x0007800002187984 */ /* 0x000f620000000800 */
[----:B-1----:R-:W-:-:S03]  /*0db0*/  VIADDMNMX R14, R13, R4, R14, PT ;  /* 0x000000040d0e7246 */ /* 0x002fc6000380010e */
[----:B------:R-:W1:Y:S01]  /*0dc0*/  LDS R26, [R2+0x700] ;  /* 0x00070000021a7984 */ /* 0x000e620000000800 */
[----:B--2---:R-:W-:Y:S02]  /*0dd0*/  VIADDMNMX R15, R17, R4, R15, PT ;  /* 0x00000004110f7246 */ /* 0x004fe4000380010f */
[-C--:B---3--:R-:W-:Y:S02]  /*0de0*/  VIADDMNMX R16, R13, R8.reuse, R16, PT ;  /* 0x000000080d107246 */ /* 0x088fe40003800110 */
[----:B------:R-:W-:Y:S02]  /*0df0*/  VIADDMNMX R27, R17, R8, R27, PT ;  /* 0x00000008111b7246 */ /* 0x000fe4000380011b */
[----:B------:R-:W-:Y:S01]  /*0e00*/  LDS R8, [R2+0x980] ;  /* 0x0009800002087984 */ /* 0x000fe20000000800 */
[C---:B0-----:R-:W-:Y:S02]  /*0e10*/  VIADDMNMX R4, R12.reuse, R5, R14, PT ;  /* 0x000000050c047246 */ /* 0x041fe4000380010e */
[----:B------:R-:W-:-:S02]  /*0e20*/  VIADDMNMX R16, R12, R9, R16, PT ;  /* 0x000000090c107246 */ /* 0x000fc40003800110 */
[C---:B----4-:R-:W-:Y:S02]  /*0e30*/  VIADDMNMX R15, R18.reuse, R5, R15, PT ;  /* 0x00000005120f7246 */ /* 0x050fe4000380010f */
[----:B------:R-:W-:Y:S01]  /*0e40*/  VIADDMNMX R27, R18, R9, R27, PT ;  /* 0x00000009121b7246 */ /* 0x000fe2000380011b */
[----:B------:R-:W-:Y:S01]  /*0e50*/  LDS R5, [R2+0x880] ;  /* 0x0008800002057984 */ /* 0x000fe20000000800 */
[-C--:B------:R-:W-:Y:S02]  /*0e60*/  VIADDMNMX R4, R25, R6.reuse, R4, PT ;  /* 0x0000000619047246 */ /* 0x080fe40003800104 */
[----:B-----5:R-:W-:Y:S01]  /*0e70*/  VIADDMNMX R6, R19, R6, R15, PT ;  /* 0x0000000613067246 */ /* 0x020fe2000380010f */
[----:B------:R-:W-:Y:S01]  /*0e80*/  LDS R9, [R2+0x800] ;  /* 0x0008000002097984 */ /* 0x000fe20000000800 */
[-C--:B------:R-:W-:Y:S02]  /*0e90*/  VIADDMNMX R25, R25, R10.reuse, R16, PT ;  /* 0x0000000a19197246 */ /* 0x080fe40003800110 */
[----:B------:R-:W-:Y:S01]  /*0ea0*/  VIADDMNMX R27, R19, R10, R27, PT ;  /* 0x0000000a131b7246 */ /* 0x000fe2000380011b */
[----:B------:R-:W0:Y:S01]  /*0eb0*/  LDS.128 R12, [R0+-0x1fa0] ;  /* 0xffe06000000c7984 */ /* 0x000e220000000c00 */
[----:B------:R-:W-:-:S02]  /*0ec0*/  VIADDMNMX R10, R24, R7, R6, PT ;  /* 0x00000007180a7246 */ /* 0x000fc40003800106 */
[C---:B-1----:R-:W-:Y:S01]  /*0ed0*/  VIADDMNMX R4, R26.reuse, R7, R4, PT ;  /* 0x000000071a047246 */ /* 0x042fe20003800104 */
[----:B------:R-:W1:Y:S01]  /*0ee0*/  LDS.128 R16, [R0+0x60] ;  /* 0x0000600000107984 */ /* 0x000e620000000c00 */
[-C--:B------:R-:W-:Y:S02]  /*0ef0*/  VIADDMNMX R26, R26, R11.reuse, R25, PT ;  /* 0x0000000b1a1a7246 */ /* 0x080fe40003800119 */
[----:B------:R-:W-:Y:S01]  /*0f00*/  VIADDMNMX R27, R24, R11, R27, PT ;  /* 0x0000000b181b7246 */ /* 0x000fe2000380011b */
[----:B------:R-:W2:Y:S04]  /*0f10*/  LDS R6, [R2+0x900] ;  /* 0x0009000002067984 */ /* 0x000ea80000000800 */
[----:B------:R-:W3:Y:S04]  /*0f20*/  LDS R7, [R2+0xa00] ;  /* 0x000a000002077984 */ /* 0x000ee80000000800 */
[----:B------:R-:W4:Y:S04]  /*0f30*/  LDS R25, [R2+0xa80] ;  /* 0x000a800002197984 */ /* 0x000f280000000800 */
[----:B------:R-:W5:Y:S01]  /*0f40*/  LDS R24, [R2+0xb00] ;  /* 0x000b000002187984 */ /* 0x000f620000000800 */
[----:B0-----:R-:W-:-:S02]  /*0f50*/  VIADDMNMX R4, R9, R12, R4, PT ;  /* 0x0000000c09047246 */ /* 0x001fc40003800104 */
[----:B------:R-:W-:Y:S02]  /*0f60*/  VIADDMNMX R10, R5, R12, R10, PT ;  /* 0x0000000c050a7246 */ /* 0x000fe4000380010a */
[-C--:B-1----:R-:W-:Y:S01]  /*0f70*/  VIADDMNMX R26, R9, R16.reuse, R26, PT ;  /* 0x00000010091a7246 */ /* 0x082fe2000380011a */
[----:B------:R-:W0:Y:S01]  /*0f80*/  LDS R12, [R2+0xb80] ;  /* 0x000b8000020c7984 */ /* 0x000e220000000800 */
[----:B------:R-:W-:Y:S02]  /*0f90*/  VIADDMNMX R27, R5, R16, R27, PT ;  /* 0x00000010051b7246 */ /* 0x000fe4000380011b */
[C---:B--2---:R-:W-:Y:S02]  /*0fa0*/  VIADDMNMX R4, R6.reuse, R13, R4, PT ;  /* 0x0000000d06047246 */ /* 0x044fe40003800104 */
[----:B------:R-:W-:Y:S02]  /*0fb0*/  VIADDMNMX R26, R6, R17, R26, PT ;  /* 0x00000011061a7246 */ /* 0x000fe4000380011a */
[----:B------:R-:W-:-:S02]  /*0fc0*/  VIADDMNMX R10, R8, R13, R10, PT ;  /* 0x0000000d080a7246 */ /* 0x000fc4000380010a */
[----:B------:R-:W-:Y:S01]  /*0fd0*/  VIADDMNMX R17, R8, R17, R27, PT ;  /* 0x0000001108117246 */ /* 0x000fe2000380011b */
[----:B------:R-:W-:Y:S01]  /*0fe0*/  LDS R13, [R2+0xc00] ;  /* 0x000c0000020d7984 */ /* 0x000fe20000000800 */
[C---:B---3--:R-:W-:Y:S02]  /*0ff0*/  VIADDMNMX R16, R7.reuse, R14, R4, PT ;  /* 0x0000000e07107246 */ /* 0x048fe40003800104 */
[----:B------:R-:W-:Y:S02]  /*1000*/  VIADDMNMX R26, R7, R18, R26, PT ;  /* 0x00000012071a7246 */ /* 0x000fe4000380011a */
[C---:B----4-:R-:W-:Y:S01]  /*1010*/  VIADDMNMX R27, R25.reuse, R14, R10, PT ;  /* 0x0000000e191b7246 */ /* 0x050fe2000380010a */
[----:B------:R-:W1:Y:S01]  /*1020*/  LDS.128 R4, [R0+-0x1f90] ;  /* 0xffe0700000047984 */ /* 0x000e620000000c00 */
[----:B------:R-:W-:Y:S02]  /*1030*/  VIADDMNMX R18, R25, R18, R17, PT ;  /* 0x0000001219127246 */ /* 0x000fe40003800111 */
[C---:B-----5:R-:W-:Y:S01]  /*1040*/  VIADDMNMX R14, R24.reuse, R15, R16, PT ;  /* 0x0000000f180e7246 */ /* 0x060fe20003800110 */
[----:B------:R2:W3:Y:S01]  /*1050*/  LDS.128 R8, [R0+0x70] ;  /* 0x0000700000087984 */ /* 0x0004e20000000c00 */
[----:B------:R-:W-:-:S03]  /*1060*/  VIADDMNMX R24, R24, R19, R26, PT ;  /* 0x0000001318187246 */ /* 0x000fc6000380011a */
[----:B------:R-:W4:Y:S04]  /*1070*/  LDS R17, [R2+0xc80] ;  /* 0x000c800002117984 */ /* 0x000f280000000800 */
[----:B------:R-:W5:Y:S01]  /*1080*/  LDS R16, [R2+0xd00] ;  /* 0x000d000002107984 */ /* 0x000f620000000800 */
[----:B--2---:R-:W-:-:S03]  /*1090*/  VIADD R0, R0, 0x80 ;  /* 0x0000008000007836 */ /* 0x004fc60000000000 */
[----:B------:R-:W2:Y:S01]  /*10a0*/  LDS R25, [R2+0xe00] ;  /* 0x000e000002197984 */ /* 0x000ea20000000800 */
[----:B0-----:R-:W-:-:S03]  /*10b0*/  VIADDMNMX R26, R12, R19, R18, PT ;  /* 0x000000130c1a7246 */ /* 0x001fc60003800112 */
[----:B------:R-:W0:Y:S01]  /*10c0*/  LDS R18, [R2+0xd80] ;  /* 0x000d800002127984 */ /* 0x000e220000000800 */
[----:B------:R-:W-:-:S03]  /*10d0*/  VIADDMNMX R15, R12, R15, R27, PT ;  /* 0x0000000f0c0f7246 */ /* 0x000fc6000380011b */
[----:B------:R-:W0:Y:S04]  /*10e0*/  LDS R19, [R2+0xe80] ;  /* 0x000e800002137984 */ /* 0x000e280000000800 */
[----:B------:R-:W-:Y:S01]  /*10f0*/  LDS R12, [R2+0xf80] ;  /* 0x000f8000020c7984 */ /* 0x000fe20000000800 */
[C---:B-1----:R-:W-:Y:S02]  /*1100*/  VIADDMNMX R14, R13.reuse, R4, R14, PT ;  /* 0x000000040d0e7246 */ /* 0x042fe4000380010e */
[----:B---3--:R-:W-:Y:S02]  /*1110*/  VIADDMNMX R13, R13, R8, R24, PT ;  /* 0x000000080d0d7246 */ /* 0x008fe40003800118 */
[----:B------:R1:W3:Y:S01]  /*1120*/  LDS R24, [R2+0xf00] ;  /* 0x000f000002187984 */ /* 0x0002e20000000800 */
[----:B----4-:R-:W-:-:S02]  /*1130*/  VIADDMNMX R15, R17, R4, R15, PT ;  /* 0x00000004110f7246 */ /* 0x010fc4000380010f */
[----:B------:R-:W-:Y:S02]  /*1140*/  VIADDMNMX R26, R17, R8, R26, PT ;  /* 0x00000008111a7246 */ /* 0x000fe4000380011a */
[C---:B-----5:R-:W-:Y:S02]  /*1150*/  VIADDMNMX R14, R16.reuse, R5, R14, PT ;  /* 0x00000005100e7246 */ /* 0x060fe4000380010e */
[----:B------:R-:W-:Y:S01]  /*1160*/  VIADDMNMX R13, R16, R9, R13, PT ;  /* 0x00000009100d7246 */ /* 0x000fe2000380010d */
[----:B-1----:R-:W-:Y:S01]  /*1170*/  VIADD R2, R2, 0x2000 ;  /* 0x0000200002027836 */ /* 0x002fe20000000000 */
[C---:B--2---:R-:W-:Y:S02]  /*1180*/  VIADDMNMX R14, R25.reuse, R6, R14, PT ;  /* 0x00000006190e7246 */ /* 0x044fe4000380010e */
[----:B------:R-:W-:Y:S02]  /*1190*/  VIADDMNMX R13, R25, R10, R13, PT ;  /* 0x0000000a190d7246 */ /* 0x000fe4000380010d */
[----:B0-----:R-:W-:-:S02]  /*11a0*/  VIADDMNMX R15, R18, R5, R15, PT ;  /* 0x00000005120f7246 */ /* 0x001fc4000380010f */
[----:B------:R-:W-:Y:S02]  /*11b0*/  VIADDMNMX R26, R18, R9, R26, PT ;  /* 0x00000009121a7246 */ /* 0x000fe4000380011a */
[C---:B------:R-:W-:Y:S02]  /*11c0*/  VIADDMNMX R15, R19.reuse, R6, R15, PT ;  /* 0x00000006130f7246 */ /* 0x040fe4000380010f */
[----:B------:R-:W-:Y:S02]  /*11d0*/  VIADDMNMX R26, R19, R10, R26, PT ;  /* 0x0000000a131a7246 */ /* 0x000fe4000380011a */
[C---:B---3--:R-:W-:Y:S02]  /*11e0*/  VIADDMNMX R9, R24.reuse, R7, R14, PT ;  /* 0x0000000718097246 */ /* 0x048fe4000380010e */
[----:B------:R-:W-:Y:S02]  /*11f0*/  VIADDMNMX R5, R24, R11, R13, PT ;  /* 0x0000000b18057246 */ /* 0x000fe4000380010d */
[----:B------:R-:W-:-:S02]  /*1200*/  VIADDMNMX R7, R12, R7, R15, PT ;  /* 0x000000070c077246 */ /* 0x000fc4000380010f */
[----:B------:R-:W-:Y:S01]  /*1210*/  VIADDMNMX R11, R12, R11, R26, PT ;  /* 0x0000000b0c0b7246 */ /* 0x000fe2000380011a */
[----:B------:R-:W-:Y:S06]  /*1220*/  BRA.U UP0, `(.L_x_0) ;  /* 0xfffffff100ac7547 */ /* 0x000fec000b83ffff */
[----:B------:R-:W-:Y:S04]  /*1230*/  STG.E desc[UR8][R22.64], R9 ;  /* 0x0000000916007986 */ /* 0x000fe8000c101908 */
[----:B------:R-:W-:Y:S04]  /*1240*/  STG.E desc[UR8][R20.64], R5 ;  /* 0x0000000514007986 */ /* 0x000fe8000c101908 */
[----:B------:R-:W-:Y:S04]  /*1250*/  STG.E desc[UR8][R22.64+0x80], R7 ;  /* 0x0000800716007986 */ /* 0x000fe8000c101908 */
[----:B------:R-:W-:Y:S04]  /*1260*/  STS [R3], R9 ;  /* 0x0000000903007388 */ /* 0x000fe80000000800 */
[----:B------:R-:W-:Y:S04]  /*1270*/  STS [R3+0x2000], R5 ;  /* 0x0020000503007388 */ /* 0x000fe80000000800 */
[----:B------:R-:W-:Y:S04]  /*1280*/  STS [R3+0x80], R7 ;  /* 0x0000800703007388 */ /* 0x000fe80000000800 */
[----:B------:R-:W-:Y:S04]  /*1290*/  STS [R3+0x2080], R11 ;  /* 0x0020800b03007388 */ /* 0x000fe80000000800 */
[----:B------:R-:W-:Y:S01]  /*12a0*/  STG.E desc[UR8][R20.64+0x80], R11 ;  /* 0x0000800b14007986 */ /* 0x000fe2000c101908 */
[----:B------:R-:W-:Y:S05]  /*12b0*/  EXIT ;  /* 0x000000000000794d */ /* 0x000fea0003800000 */
.L_x_1:
[----:B------:R-:W-:-:S00]  /*12c0*/  BRA `(.L_x_1) ;  /* 0xfffffffc00fc7947 */ /* 0x000fc0000383ffff */
[----:B------:R-:W-:-:S00]  /*12d0*/  NOP ;  /* 0x0000000000007918 */ /* 0x000fc00000000000 */
        /* <DEDUP_REMOVED lines=10> */
.L_x_6:


//--------------------- .text._Z6Phase2Piii       --------------------------
	.section	.text._Z6Phase2Piii,"ax",@progbits
	.align	128
        .global         _Z6Phase2Piii
        .type           _Z6Phase2Piii,@function
        .size           _Z6Phase2Piii,(.L_x_7 - _Z6Phase2Piii)
        .other          _Z6Phase2Piii,@"STO_CUDA_ENTRY STV_DEFAULT"
_Z6Phase2Piii:
.text._Z6Phase2Piii:
[----:B------:R-:W-:Y:S08]  /*0000*/  LDC R1, c[0x0][0x37c] ;  /* 0x0000df00ff017b82 */ /* 0x000ff00000000800 */
[----:B------:R-:W0:Y:S08]  /*0010*/  S2UR UR4, SR_CTAID.X ;  /* 0x00000000000479c3 */ /* 0x000e300000002500 */
[----:B------:R-:W0:Y:S02]  /*0020*/  LDC R2, c[0x0][0x388] ;  /* 0x0000e200ff027b82 */ /* 0x000e240000000800 */
[----:B0-----:R-:W-:-:S13]  /*0030*/  ISETP.NE.AND P0, PT, R2, UR4, PT ;  /* 0x0000000402007c0c */ /* 0x001fda000bf05270 */
[----:B------:R-:W-:Y:S05]  /*0040*/  @!P0 EXIT ;  /* 0x000000000000894d */ /* 0x000fea0003800000 */
[----:B------:R-:W0:Y:S01]  /*0050*/  S2R R11, SR_TID.Y ;  /* 0x00000000000b7919 */ /* 0x000e220000002200 */
[----:B------:R-:W1:Y:S01]  /*0060*/  LDC R7, c[0x0][0x38c] ;  /* 0x0000e300ff077b82 */ /* 0x000e620000000800 */
[----:B------:R-:W-:Y:S01]  /*0070*/  USHF.L.U32 UR4, UR4, 0x6, URZ ;  /* 0x0000000604047899 */ /* 0x000fe200080006ff */
[----:B------:R-:W-:Y:S01]  /*0080*/  IMAD.SHL.U32 R2, R2, 0x40, RZ ;  /* 0x0000004002027824 */ /* 0x000fe200078e00ff */
[----:B------:R-:W0:Y:S01]  /*0090*/  S2R R0, SR_TID.X ;  /* 0x0000000000007919 */ /* 0x000e220000002100 */
[----:B------:R-:W2:Y:S04]  /*00a0*/  LDCU.64 UR8, c[0x0][0x358] ;  /* 0x00006b00ff0877ac */ /* 0x000ea80008000a00 */
[----:B------:R-:W3:Y:S01]  /*00b0*/  LDC.64 R14, c[0x0][0x380] ;  /* 0x0000e000ff0e7b82 */ /* 0x000ee20000000a00 */
[----:B-1----:R-:W-:-:S02]  /*00c0*/  IMAD R5, R2, R7, UR4 ;  /* 0x0000000402057e24 */ /* 0x002fc4000f8e0207 */
[--C-:B------:R-:W-:Y:S02]  /*00d0*/  IMAD R3, R7, UR4, R2.reuse ;  /* 0x0000000407037c24 */ /* 0x100fe4000f8e0202 */
[-C--:B------:R-:W-:Y:S02]  /*00e0*/  IMAD R17, R2, R7.reuse, R2 ;  /* 0x0000000702117224 */ /* 0x080fe400078e0202 */
[----:B0-----:R-:W-:-:S04]  /*00f0*/  IMAD R4, R11, R7, R0 ;  /* 0x000000070b047224 */ /* 0x001fc800078e0200 */
[--C-:B------:R-:W-:Y:S01]  /*0100*/  IMAD R2, R7, 0x20, R4.reuse ;  /* 0x0000002007027824 */ /* 0x100fe200078e0204 */
[----:B------:R-:W-:Y:S01]  /*0110*/  IADD3 R13, PT, PT, R4, R5, RZ ;  /* 0x00000005040d7210 */ /* 0x000fe20007ffe0ff */
[C---:B------:R-:W-:Y:S02]  /*0120*/  IMAD.IADD R9, R3.reuse, 0x1, R4 ;  /* 0x0000000103097824 */ /* 0x040fe400078e0204 */
[----:B------:R-:W-:Y:S01]  /*0130*/  IMAD.IADD R7, R3, 0x1, R2 ;  /* 0x0000000103077824 */ /* 0x000fe200078e0202 */
[----:B------:R-:W-:Y:S01]  /*0140*/  IADD3 R25, PT, PT, R2, R17, RZ ;  /* 0x0000001102197210 */ /* 0x000fe20007ffe0ff */
[----:B------:R-:W-:Y:S02]  /*0150*/  IMAD.IADD R19, R4, 0x1, R17 ;  /* 0x0000000104137824 */ /* 0x000fe400078e0211 */
        /* <DEDUP_REMOVED lines=12> */
[----:B------:R-:W5:Y:S04]  /*0220*/  LDG.E R22, desc[UR8][R2.64] ;  /* 0x0000000802167981 */ /* 0x000f68000c1e1900 */
[----:B------:R-:W5:Y:S04]  /*0230*/  LDG.E R20, desc[UR8][R4.64+0x80] ;  /* 0x0000800804147981 */ /* 0x000f68000c1e1900 */
[----:B------:R-:W5:Y:S04]  /*0240*/  LDG.E R18, desc[UR8][R2.64+0x80] ;  /* 0x0000800802127981 */ /* 0x000f68000c1e1900 */
[----:B------:R-:W5:Y:S04]  /*0250*/  LDG.E R16, desc[UR8][R12.64] ;  /* 0x000000080c107981 */ /* 0x000f68000c1e1900 */
[----:B------:R0:W5:Y:S04]  /*0260*/  LDG.E R26, desc[UR8][R12.64+0x80] ;  /* 0x000080080c1a7981 */ /* 0x000168000c1e1900 */
[----:B------:R-:W5:Y:S04]  /*0270*/  LDG.E R24, desc[UR8][R14.64] ;  /* 0x000000080e187981 */ /* 0x000f68000c1e1900 */
[----:B------:R1:W5:Y:S01]  /*0280*/  LDG.E R28, desc[UR8][R14.64+0x80] ;  /* 0x000080080e1c7981 */ /* 0x000362000c1e1900 */
        /* <DEDUP_REMOVED lines=9> */
[C---:B-1----:R-:W-:Y:S01]  /*0320*/  LEA R15, R11.reuse, UR4, 0x8 ;  /* 0x000000040b0f7c11 */ /* 0x042fe2000f8e40ff */
[C---:B------:R-:W-:Y:S02]  /*0330*/  IMAD R10, R0.reuse, 0x4, R25 ;  /* 0x00000004000a7824 */ /* 0x040fe400078e0219 */
[C---:B------:R-:W-:Y:S02]  /*0340*/  IMAD R12, R0.reuse, 0x4, R13 ;  /* 0x00000004000c7824 */ /* 0x040fe400078e020d */
[C---:B------:R-:W-:Y:S01]  /*0350*/  IMAD R14, R0.reuse, 0x4, R15 ;  /* 0x00000004000e7824 */ /* 0x040fe200078e020f */
[----:B------:R-:W-:Y:S01]  /*0360*/  LEA R11, R11, 0x2004, 0x8 ;  /* 0x000020040b0b7811 */ /* 0x000fe200078e40ff */
[----:B--2---:R-:W-:Y:S04]  /*0370*/  STS [R10], R23 ;  /* 0x000000170a007388 */ /* 0x004fe80000000800 */
[----:B---3--:R-:W-:Y:S04]  /*0380*/  STS [R10+0x80], R17 ;  /* 0x000080110a007388 */ /* 0x008fe80000000800 */
[----:B----4-:R-:W-:Y:S04]  /*0390*/  STS [R10+0x2080], R21 ;  /* 0x002080150a007388 */ /* 0x010fe80000000800 */
[----:B-----5:R-:W-:Y:S04]  /*03a0*/  STS [R10+0x2000], R19 ;  /* 0x002000130a007388 */ /* 0x020fe80000000800 */
[----:B------:R-:W-:Y:S04]  /*03b0*/  STS [R12], R29 ;  /* 0x0000001d0c007388 */ /* 0x000fe80000000800 */
[----:B------:R-:W-:Y:S04]  /*03c0*/  STS [R12+0x2000], R22 ;  /* 0x002000160c007388 */ /* 0x000fe80000000800 */
[----:B------:R-:W-:Y:S04]  /*03d0*/  STS [R12+0x80], R20 ;  /* 0x000080140c007388 */ /* 0x000fe80000000800 */
[----:B------:R0:W-:Y:S04]  /*03e0*/  STS [R12+0x2080], R18 ;  /* 0x002080120c007388 */ /* 0x0001e80000000800 */
[----:B------:R-:W-:Y:S04]  /*03f0*/  STS [R14], R16 ;  /* 0x000000100e007388 */ /* 0x000fe80000000800 */
[----:B------:R-:W-:Y:S04]  /*0400*/  STS [R14+0x80], R26 ;  /* 0x0000801a0e007388 */ /* 0x000fe80000000800 */
[----:B------:R-:W-:Y:S04]  /*0410*/  STS [R14+0x2000], R24 ;  /* 0x002000180e007388 */ /* 0x000fe80000000800 */
[----:B------:R1:W-:Y:S01]  /*0420*/  STS [R14+0x2080], R28 ;  /* 0x0020801c0e007388 */ /* 0x0003e20000000800 */
[----:B------:R-:W-:Y:S06]  /*0430*/  BAR.SYNC.DEFER_BLOCKING 0x0 ;  /* 0x0000000000007b1d */ /* 0x000fec0000010000 */
[----:B------:R2:W3:Y:S04]  /*0440*/  LDS R27, [R10] ;  /* 0x000000000a1b7984 */ /* 0x0004e80000000800 */
[----:B------:R2:W4:Y:S04]  /*0450*/  LDS R25, [R10+0x2000] ;  /* 0x002000000a197984 */ /* 0x0005280000000800 */
[----:B------:R2:W2:Y:S04]  /*0460*/  LDS R23, [R10+0x80] ;  /* 0x000080000a177984 */ /* 0x0004a80000000800 */
[----:B------:R0:W2:Y:S04]  /*0470*/  LDS R21, [R10+0x2080] ;  /* 0x002080000a157984 */ /* 0x0000a80000000800 */
[----:B------:R0:W2:Y:S04]  /*0480*/  LDS R19, [R12] ;  /* 0x000000000c137984 */ /* 0x0000a80000000800 */
[----:B------:R0:W2:Y:S04]  /*0490*/  LDS R17, [R12+0x2000] ;  /* 0x002000000c117984 */ /* 0x0000a80000000800 */
[----:B------:R2:W2:Y:S04]  /*04a0*/  LDS R15, [R12+0x80] ;  /* 0x000080000c0f7984 */ /* 0x0004a80000000800 */
[----:B------:R2:W2:Y:S01]  /*04b0*/  LDS R13, [R12+0x2080] ;  /* 0x002080000c0d7984 */ /* 0x0004a20000000800 */
[----:B0-----:R-:W-:Y:S01]  /*04c0*/  LEA R18, R0, 0x100, 0x2 ;  /* 0x0000010000127811 */ /* 0x001fe200078e10ff */
[C---:B-1----:R-:W-:Y:S01]  /*04d0*/  VIADD R14, R11.reuse, UR5 ;  /* 0x000000050b0e7c36 */ /* 0x042fe20008000000 */
[----:B------:R-:W-:-:S02]  /*04e0*/  IADD3 R16, PT, PT, R11, UR4, RZ ;  /* 0x000000040b107c10 */ /* 0x000fc4000fffe0ff */
[C---:B------:R-:W-:Y:S01]  /*04f0*/  IADD3 R11, PT, PT, R18.reuse, UR6, RZ ;  /* 0x00000006120b7c10 */ /* 0x040fe2000fffe0ff */
[----:B------:R-:W-:Y:S01]  /*0500*/  VIADD R0, R18, UR4 ;  /* 0x0000000412007c36 */ /* 0x000fe20008000000 */
[----:B------:R-:W-:-:S06]  /*0510*/  UMOV UR4, 0x2000 ;  /* 0x0000200000047882 */ /* 0x000fcc0000000000 */
.L_x_2:
[----:B------:R-:W-:Y:S01]  /*0520*/  LDS R18, [R14+-0x2004] ;  /* 0xffdffc000e127984 */ /* 0x000fe20000000800 */
[----:B------:R-:W-:-:S03]  /*0530*/  UIADD3 UR4, UPT, UPT, UR4, 0x8, URZ ;  /* 0x0000000804047890 */ /* 0x000fc6000fffe0ff */
[----:B------:R-:W3:Y:S01]  /*0540*/  LDS R20, [R0+-0x100] ;  /* 0xffff000000147984 */ /* 0x000ee20000000800 */
[----:B------:R-:W-:Y:S01]  /*0550*/  UISETP.NE.AND UP0, UPT, UR4, 0x2100, UPT ;  /* 0x000021000400788c */ /* 0x000fe2000bf05270 */
[----:B---3--:R-:W-:-:S05]  /*0560*/  VIADDMNMX R27, R20, R18, R27, PT ;  /* 0x00000012141b7246 */ /* 0x008fca000380011b */
[----:B------:R-:W-:Y:S04]  /*0570*/  STS [R10], R27 ;  /* 0x0000001b0a007388 */ /* 0x000fe80000000800 */
[----:B------:R-:W4:Y:S02]  /*0580*/  LDS R18, [R14+-0x4] ;  /* 0xfffffc000e127984 */ /* 0x000f240000000800 */
[----:B----4-:R-:W-:-:S05]  /*0590*/  VIADDMNMX R25, R20, R18, R25, PT ;  /* 0x0000001214197246 */ /* 0x010fca0003800119 */
[----:B------:R-:W-:Y:S04]  /*05a0*/  STS [R10+0x2000], R25 ;  /* 0x002000190a007388 */ /* 0x000fe80000000800 */
[----:B------:R-:W-:Y:S04]  /*05b0*/  LDS R18, [R14+-0x2004] ;  /* 0xffdffc000e127984 */ /* 0x000fe80000000800 */
[----:B------:R-:W2:Y:S02]  /*05c0*/  LDS R20, [R0+-0x80] ;  /* 0xffff800000147984 */ /* 0x000ea40000000800 */
[----:B--2---:R-:W-:-:S05]  /*05d0*/  VIADDMNMX R23, R20, R18, R23, PT ;  /* 0x0000001214177246 */ /* 0x004fca0003800117 */
[----:B------:R-:W-:Y:S04]  /*05e0*/  STS [R10+0x80], R23 ;  /* 0x000080170a007388 */ /* 0x000fe80000000800 */
[----:B0-----:R-:W0:Y:S02]  /*05f0*/  LDS R18, [R14+-0x4] ;  /* 0xfffffc000e127984 */ /* 0x001e240000000800 */
[----:B0-----:R-:W-:-:S05]  /*0600*/  VIADDMNMX R21, R20, R18, R21, PT ;  /* 0x0000001214157246 */ /* 0x001fca0003800115 */
[----:B------:R-:W-:Y:S04]  /*0610*/  STS [R10+0x2080], R21 ;  /* 0x002080150a007388 */ /* 0x000fe80000000800 */
[----:B------:R-:W-:Y:S04]  /*0620*/  LDS R18, [R16+-0x2004] ;  /* 0xffdffc0010127984 */ /* 0x000fe80000000800 */
[----:B------:R-:W0:Y:S02]  /*0630*/  LDS R20, [R11+-0x100] ;  /* 0xffff00000b147984 */ /* 0x000e240000000800 */
[----:B0-----:R-:W-:-:S05]  /*0640*/  VIADDMNMX R19, R20, R18, R19, PT ;  /* 0x0000001214137246 */ /* 0x001fca0003800113 */
[----:B------:R-:W-:Y:S04]  /*0650*/  STS [R12], R19 ;  /* 0x000000130c007388 */ /* 0x000fe80000000800 */
[----:B------:R-:W-:Y:S04]  /*0660*/  LDS R20, [R16+-0x4] ;  /* 0xfffffc0010147984 */ /* 0x000fe80000000800 */
[----:B------:R-:W0:Y:S02]  /*0670*/  LDS R22, [R11+-0x100] ;  /* 0xffff00000b167984 */ /* 0x000e240000000800 */
[----:B0-----:R-:W-:-:S05]  /*0680*/  VIADDMNMX R17, R22, R20, R17, PT ;  /* 0x0000001416117246 */ /* 0x001fca0003800111 */
[----:B------:R-:W-:Y:S04]  /*0690*/  STS [R12+0x2000], R17 ;  /* 0x002000110c007388 */ /* 0x000fe80000000800 */
[----:B------:R-:W0:Y:S02]  /*06a0*/  LDS R22, [R11+-0x80] ;  /* 0xffff80000b167984 */ /* 0x000e240000000800 */
[----:B0-----:R-:W-:-:S05]  /*06b0*/  VIADDMNMX R15, R22, R18, R15, PT ;  /* 0x00000012160f7246 */ /* 0x001fca000380010f */
[----:B------:R-:W-:Y:S04]  /*06c0*/  STS [R12+0x80], R15 ;  /* 0x0000800f0c007388 */ /* 0x000fe80000000800 */
[----:B------:R-:W0:Y:S02]  /*06d0*/  LDS R18, [R11+-0x80] ;  /* 0xffff80000b127984 */ /* 0x000e240000000800 */
[----:B0-----:R-:W-:-:S05]  /*06e0*/  VIADDMNMX R13, R18, R20, R13, PT ;  /* 0x00000014120d7246 */ /* 0x001fca000380010d */
[----:B------:R-:W-:Y:S04]  /*06f0*/  STS [R12+0x2080], R13 ;  /* 0x0020800d0c007388 */ /* 0x000fe80000000800 */
[----:B------:R-:W-:Y:S04]  /*0700*/  LDS R18, [R14+-0x2000] ;  /* 0xffe000000e127984 */ /* 0x000fe80000000800 */
[----:B------:R-:W0:Y:S02]  /*0710*/  LDS R20, [R0] ;  /* 0x0000000000147984 */ /* 0x000e240000000800 */
[----:B0-----:R-:W-:-:S05]  /*0720*/  VIADDMNMX R27, R20, R18, R27, PT ;  /* 0x00000012141b7246 */ /* 0x001fca000380011b */
[----:B------:R-:W-:Y:S04]  /*0730*/  STS [R10], R27 ;  /* 0x0000001b0a007388 */ /* 0x000fe80000000800 */
[----:B------:R-:W0:Y:S02]  /*0740*/  LDS R18, [R14] ;  /* 0x000000000e127984 */ /* 0x000e240000000800 */
[----:B0-----:R-:W-:-:S05]  /*0750*/  VIADDMNMX R25, R20, R18, R25, PT ;  /* 0x0000001214197246 */ /* 0x001fca0003800119 */
[----:B------:R-:W-:Y:S04]  /*0760*/  STS [R10+0x2000], R25 ;  /* 0x002000190a007388 */ /* 0x000fe80000000800 */
[----:B------:R-:W-:Y:S04]  /*0770*/  LDS R18, [R14+-0x2000] ;  /* 0xffe000000e127984 */ /* 0x000fe80000000800 */
[----:B------:R0:W1:Y:S02]  /*0780*/  LDS R20, [R0+0x80] ;  /* 0x0000800000147984 */ /* 0x0000640000000800 */
[----:B0-----:R-:W-:Y:S01]  /*0790*/  VIADD R0, R0, 0x200 ;  /* 0x0000020000007836 */ /* 0x001fe20000000000 */
[----:B-1----:R-:W-:-:S05]  /*07a0*/  VIADDMNMX R23, R20, R18, R23, PT ;  /* 0x0000001214177246 */ /* 0x002fca0003800117 */
[----:B------:R-:W-:Y:S04]  /*07b0*/  STS [R10+0x80], R23 ;  /* 0x000080170a007388 */ /* 0x000fe80000000800 */
[----:B------:R0:W1:Y:S02]  /*07c0*/  LDS R18, [R14] ;  /* 0x000000000e127984 */ /* 0x0000640000000800 */
[----:B0-----:R-:W-:Y:S01]  /*07d0*/  VIADD R14, R14, 0x8 ;  /* 0x000000080e0e7836 */ /* 0x001fe20000000000 */
[----:B-1----:R-:W-:-:S05]  /*07e0*/  VIADDMNMX R21, R20, R18, R21, PT ;  /* 0x0000001214157246 */ /* 0x002fca0003800115 */
[----:B------:R-:W-:Y:S04]  /*07f0*/  STS [R10+0x2080], R21 ;  /* 0x002080150a007388 */ /* 0x000fe80000000800 */
[----:B------:R-:W-:Y:S04]  /*0800*/  LDS R18, [R16+-0x2000] ;  /* 0xffe0000010127984 */ /* 0x000fe80000000800 */
[----:B------:R-:W0:Y:S02]  /*0810*/  LDS R20, [R11] ;  /* 0x000000000b147984 */ /* 0x000e240000000800 */
[----:B0-----:R-:W-:-:S05]  /*0820*/  VIADDMNMX R19, R20, R18, R19, PT ;  /* 0x0000001214137246 */ /* 0x001fca0003800113 */
[----:B------:R-:W-:Y:S04]  /*0830*/  STS [R12], R19 ;  /* 0x000000130c007388 */ /* 0x000fe80000000800 */
[----:B------:R0:W-:Y:S04]  /*0840*/  LDS R20, [R16] ;  /* 0x0000000010147984 */ /* 0x0001e80000000800 */
[----:B------:R-:W1:Y:S01]  /*0850*/  LDS R22, [R11] ;  /* 0x000000000b167984 */ /* 0x000e620000000800 */
[----:B0-----:R-:W-:Y:S02]  /*0860*/  IADD3 R16, PT, PT, R16, 0x8, RZ ;  /* 0x0000000810107810 */ /* 0x001fe40007ffe0ff */
[----:B-1----:R-:W-:-:S05]  /*0870*/  VIADDMNMX R17, R22, R20, R17, PT ;  /* 0x0000001416117246 */ /* 0x002fca0003800111 */
[----:B------:R-:W-:Y:S04]  /*0880*/  STS [R12+0x2000], R17 ;  /* 0x002000110c007388 */ /* 0x000fe80000000800 */
[----:B------:R-:W0:Y:S02]  /*0890*/  LDS R22, [R11+0x80] ;  /* 0x000080000b167984 */ /* 0x000e240000000800 */
[----:B0-----:R-:W-:-:S05]  /*08a0*/  VIADDMNMX R15, R22, R18, R15, PT ;  /* 0x00000012160f7246 */ /* 0x001fca000380010f */
[----:B------:R-:W-:Y:S04]  /*08b0*/  STS [R12+0x80], R15 ;  /* 0x0000800f0c007388 */ /* 0x000fe80000000800 */
[----:B------:R0:W1:Y:S02]  /*08c0*/  LDS R18, [R11+0x80] ;  /* 0x000080000b127984 */ /* 0x0000640000000800 */
[----:B0-----:R-:W-:Y:S01]  /*08d0*/  VIADD R11, R11, 0x200 ;  /* 0x000002000b0b7836 */ /* 0x001fe20000000000 */
[----:B-1----:R-:W-:-:S05]  /*08e0*/  VIADDMNMX R13, R18, R20, R13, PT ;  /* 0x00000014120d7246 */ /* 0x002fca000380010d */
[----:B------:R0:W-:Y:S01]  /*08f0*/  STS [R12+0x2080], R13 ;  /* 0x0020800d0c007388 */ /* 0x0001e20000000800 */
[----:B------:R-:W-:Y:S05]  /*0900*/  BRA.U UP0, `(.L_x_2) ;  /* 0xfffffffd00047547 */ /* 0x000fea000b83ffff */
[----:B------:R-:W-:Y:S04]  /*0910*/  STG.E desc[UR8][R8.64], R27 ;  /* 0x0000001b08007986 */ /* 0x000fe8000c101908 */
[----:B------:R-:W-:Y:S04]  /*0920*/  STG.E desc[UR8][R6.64], R25 ;  /* 0x0000001906007986 */ /* 0x000fe8000c101908 */
[----:B------:R-:W-:Y:S04]  /*0930*/  STG.E desc[UR8][R8.64+0x80], R23 ;  /* 0x0000801708007986 */ /* 0x000fe8000c101908 */
[----:B------:R-:W-:Y:S04]  /*0940*/  STG.E desc[UR8][R6.64+0x80], R21 ;  /* 0x0000801506007986 */ /* 0x000fe8000c101908 */
[----:B------:R-:W-:Y:S04]  /*0950*/  STG.E desc[UR8][R4.64], R19 ;  /* 0x0000001304007986 */ /* 0x000fe8000c101908 */
[----:B------:R-:W-:Y:S04]  /*0960*/  STG.E desc[UR8][R2.64], R17 ;  /* 0x0000001102007986 */ /* 0x000fe8000c101908 */
[----:B------:R-:W-:Y:S04]  /*0970*/  STG.E desc[UR8][R4.64+0x80], R15 ;  /* 0x0000800f04007986 */ /* 0x000fe8000c101908 */
[----:B------:R-:W-:Y:S01]  /*0980*/  STG.E desc[UR8][R2.64+0x80], R13 ;  /* 0x0000800d02007986 */ /* 0x000fe2000c101908 */
[----:B------:R-:W-:Y:S05]  /*0990*/  EXIT ;  /* 0x000000000000794d */ /* 0x000fea0003800000 */
.L_x_3:
        /* <DEDUP_REMOVED lines=14> */
.L_x_7:


//--------------------- .text._Z6Phase1Piii       --------------------------
	.section	.text._Z6Phase1Piii,"ax",@progbits
	.align	128
        .global         _Z6Phase1Piii
        .type           _Z6Phase1Piii,@function
        .size           _Z6Phase1Piii,(.L_x_8 - _Z6Phase1Piii)
        .other          _Z6Phase1Piii,@"STO_CUDA_ENTRY STV_DEFAULT"
_Z6Phase1Piii:
.text._Z6Phase1Piii:
[----:B------:R-:W-:Y:S01]  /*0000*/  LDC R1, c[0x0][0x37c] ;  /* 0x0000df00ff017b82 */ /* 0x000fe20000000800 */
[----:B------:R-:W0:Y:S07]  /*0010*/  S2R R6, SR_TID.Y ;  /* 0x0000000000067919 */ /* 0x000e2e0000002200 */
[----:B------:R-:W1:Y:S01]  /*0020*/  LDC.64 R8, c[0x0][0x388] ;  /* 0x0000e200ff087b82 */ /* 0x000e620000000a00 */
[----:B------:R-:W2:Y:S01]  /*0030*/  LDCU.64 UR6, c[0x0][0x358] ;  /* 0x00006b00ff0677ac */ /* 0x000ea20008000a00 */
[----:B------:R-:W0:Y:S06]  /*0040*/  S2R R17, SR_TID.X ;  /* 0x0000000000117919 */ /* 0x000e2c0000002100 */
[----:B------:R-:W3:Y:S01]  /*0050*/  LDC.64 R4, c[0x0][0x380] ;  /* 0x0000e000ff047b82 */ /* 0x000ee20000000a00 */
[----:B-1----:R-:W-:-:S02]  /*0060*/  IMAD R0, R8, R9, R8 ;  /* 0x0000000908007224 */ /* 0x002fc400078e0208 */
[----:B0-----:R-:W-:-:S04]  /*0070*/  IMAD R3, R6, R9, R17 ;  /* 0x0000000906037224 */ /* 0x001fc800078e0211 */
[----:B------:R-:W-:-:S04]  /*0080*/  IMAD R3, R0, 0x40, R3 ;  /* 0x0000004000037824 */ /* 0x000fc800078e0203 */
[----:B------:R-:W-:Y:S02]  /*0090*/  IMAD R7, R9, 0x20, R3 ;  /* 0x0000002009077824 */ /* 0x000fe400078e0203 */
[----:B---3--:R-:W-:-:S04]  /*00a0*/  IMAD.WIDE R2, R3, 0x4, R4 ;  /* 0x0000000403027825 */ /* 0x008fc800078e0204 */
[----:B------:R-:W-:Y:S01]  /*00b0*/  IMAD.WIDE R4, R7, 0x4, R4 ;  /* 0x0000000407047825 */ /* 0x000fe200078e0204 */
[----:B--2---:R-:W2:Y:S04]  /*00c0*/  LDG.E R9, desc[UR6][R2.64] ;  /* 0x0000000602097981 */ /* 0x004ea8000c1e1900 */
[----:B------:R-:W3:Y:S04]  /*00d0*/  LDG.E R11, desc[UR6][R4.64] ;  /* 0x00000006040b7981 */ /* 0x000ee8000c1e1900 */
[----:B------:R-:W4:Y:S04]  /*00e0*/  LDG.E R13, desc[UR6][R2.64+0x80] ;  /* 0x00008006020d7981 */ /* 0x000f28000c1e1900 */
[----:B------:R-:W5:Y:S01]  /*00f0*/  LDG.E R15, desc[UR6][R4.64+0x80] ;  /* 0x00008006040f7981 */ /* 0x000f62000c1e1900 */
[----:B------:R-:W0:Y:S01]  /*0100*/  S2UR UR5, SR_CgaCtaId ;  /* 0x00000000000579c3 */ /* 0x000e220000008800 */
[----:B------:R-:W-:-:S02]  /*0110*/  UMOV UR4, 0x400 ;  /* 0x0000040000047882 */ /* 0x000fc40000000000 */
[----:B0-----:R-:W-:-:S06]  /*0120*/  ULEA UR4, UR5, UR4, 0x18 ;  /* 0x0000000405047291 */ /* 0x001fcc000f8ec0ff */
[----:B------:R-:W-:Y:S02]  /*0130*/  LEA R6, R6, UR4, 0x8 ;  /* 0x0000000406067c11 */ /* 0x000fe4000f8e40ff */
[C---:B------:R-:W-:Y:S01]  /*0140*/  LEA R7, R17.reuse, UR4, 0x2 ;  /* 0x0000000411077c11 */ /* 0x040fe2000f8e10ff */
[----:B------:R-:W-:Y:S02]  /*0150*/  UMOV UR4, 0x2000 ;  /* 0x0000200000047882 */ /* 0x000fe40000000000 */
[----:B------:R-:W-:Y:S01]  /*0160*/  IMAD R0, R17, 0x4, R6 ;  /* 0x0000000411007824 */ /* 0x000fe200078e0206 */
[----:B------:R-:W-:Y:S01]  /*0170*/  IADD3 R6, PT, PT, R6, 0x2004, RZ ;  /* 0x0000200406067810 */ /* 0x000fe20007ffe0ff */
[----:B------:R-:W-:-:S03]  /*0180*/  VIADD R7, R7, 0x100 ;  /* 0x0000010007077836 */ /* 0x000fc60000000000 */
[----:B--2---:R0:W-:Y:S04]  /*0190*/  STS [R0], R9 ;  /* 0x0000000900007388 */ /* 0x0041e80000000800 */
[----:B---3--:R0:W-:Y:S04]  /*01a0*/  STS [R0+0x2000], R11 ;  /* 0x0020000b00007388 */ /* 0x0081e80000000800 */
[----:B----4-:R0:W-:Y:S04]  /*01b0*/  STS [R0+0x80], R13 ;  /* 0x0000800d00007388 */ /* 0x0101e80000000800 */
[----:B-----5:R0:W-:Y:S01]  /*01c0*/  STS [R0+0x2080], R15 ;  /* 0x0020800f00007388 */ /* 0x0201e20000000800 */
[----:B------:R-:W-:Y:S06]  /*01d0*/  BAR.SYNC.DEFER_BLOCKING 0x0 ;  /* 0x0000000000007b1d */ /* 0x000fec0000010000 */
.L_x_4:
[----:B------:R-:W-:Y:S01]  /*01e0*/  LDS R8, [R6+-0x2004] ;  /* 0xffdffc0006087984 */ /* 0x000fe20000000800 */
[----:B------:R-:W-:-:S03]  /*01f0*/  UIADD3 UR4, UPT, UPT, UR4, 0x8, URZ ;  /* 0x0000000804047890 */ /* 0x000fc6000fffe0ff */
[----:B0-----:R-:W-:Y:S01]  /*0200*/  LDS R9, [R7+-0x100] ;  /* 0xffff000007097984 */ /* 0x001fe20000000800 */
[----:B------:R-:W-:-:S03]  /*0210*/  UISETP.NE.AND UP0, UPT, UR4, 0x2100, UPT ;  /* 0x000021000400788c */ /* 0x000fc6000bf05270 */
[----:B------:R-:W0:Y:S02]  /*0220*/  LDS R10, [R0] ;  /* 0x00000000000a7984 */ /* 0x000e240000000800 */
[----:B0-----:R-:W-:Y:S02]  /*0230*/  VIADDMNMX R9, R9, R8, R10, PT ;  /* 0x0000000809097246 */ /* 0x001fe4000380010a */
[----:B------:R-:W-:Y:S04]  /*0240*/  LDS R10, [R0+0x2000] ;  /* 0x00200000000a7984 */ /* 0x000fe80000000800 */
[----:B------:R-:W-:Y:S04]  /*0250*/  STS [R0], R9 ;  /* 0x0000000900007388 */ /* 0x000fe80000000800 */
[----:B------:R-:W-:Y:S04]  /*0260*/  LDS R8, [R6+-0x4] ;  /* 0xfffffc0006087984 */ /* 0x000fe80000000800 */
[----:B-1----:R-:W0:Y:S02]  /*0270*/  LDS R11, [R7+-0x100] ;  /* 0xffff0000070b7984 */ /* 0x002e240000000800 */
[----:B0-----:R-:W-:-:S02]  /*0280*/  VIADDMNMX R11, R11, R8, R10, PT ;  /* 0x000000080b0b7246 */ /* 0x001fc4000380010a */
[----:B------:R-:W-:Y:S04]  /*0290*/  LDS R10, [R0+0x80] ;  /* 0x00008000000a7984 */ /* 0x000fe80000000800 */
[----:B------:R-:W-:Y:S04]  /*02a0*/  STS [R0+0x2000], R11 ;  /* 0x0020000b00007388 */ /* 0x000fe80000000800 */
[----:B------:R-:W-:Y:S04]  /*02b0*/  LDS R8, [R6+-0x2004] ;  /* 0xffdffc0006087984 */ /* 0x000fe80000000800 */
[----:B------:R-:W0:Y:S02]  /*02c0*/  LDS R13, [R7+-0x80] ;  /* 0xffff8000070d7984 */ /* 0x000e240000000800 */
[----:B0-----:R-:W-:-:S02]  /*02d0*/  VIADDMNMX R13, R13, R8, R10, PT ;  /* 0x000000080d0d7246 */ /* 0x001fc4000380010a */
[----:B------:R-:W-:Y:S04]  /*02e0*/  LDS R10, [R0+0x2080] ;  /* 0x00208000000a7984 */ /* 0x000fe80000000800 */
[----:B------:R-:W-:Y:S04]  /*02f0*/  STS [R0+0x80], R13 ;  /* 0x0000800d00007388 */ /* 0x000fe80000000800 */
[----:B------:R-:W-:Y:S04]  /*0300*/  LDS R8, [R6+-0x4] ;  /* 0xfffffc0006087984 */ /* 0x000fe80000000800 */
[----:B------:R-:W0:Y:S02]  /*0310*/  LDS R9, [R7+-0x80] ;  /* 0xffff800007097984 */ /* 0x000e240000000800 */
[----:B0-----:R-:W-:-:S05]  /*0320*/  VIADDMNMX R9, R9, R8, R10, PT ;  /* 0x0000000809097246 */ /* 0x001fca000380010a */
[----:B------:R-:W-:Y:S01]  /*0330*/  STS [R0+0x2080], R9 ;  /* 0x0020800900007388 */ /* 0x000fe20000000800 */
[----:B------:R-:W-:Y:S06]  /*0340*/  BAR.SYNC.DEFER_BLOCKING 0x0 ;  /* 0x0000000000007b1d */ /* 0x000fec0000010000 */
[----:B------:R-:W-:Y:S04]  /*0350*/  LDS R8, [R6+-0x2000] ;  /* 0xffe0000006087984 */ /* 0x000fe80000000800 */
[----:B------:R-:W-:Y:S04]  /*0360*/  LDS R11, [R7] ;  /* 0x00000000070b7984 */ /* 0x000fe80000000800 */
[----:B------:R-:W0:Y:S02]  /*0370*/  LDS R10, [R0] ;  /* 0x00000000000a7984 */ /* 0x000e240000000800 */
[----:B0-----:R-:W-:-:S02]  /*0380*/  VIADDMNMX R11, R11, R8, R10, PT ;  /* 0x000000080b0b7246 */ /* 0x001fc4000380010a */
[----:B------:R-:W-:Y:S04]  /*0390*/  LDS R10, [R0+0x2000] ;  /* 0x00200000000a7984 */ /* 0x000fe80000000800 */
[----:B------:R-:W-:Y:S04]  /*03a0*/  STS [R0], R11 ;  /* 0x0000000b00007388 */ /* 0x000fe80000000800 */
[----:B------:R-:W-:Y:S04]  /*03b0*/  LDS R8, [R6] ;  /* 0x0000000006087984 */ /* 0x000fe80000000800 */
[----:B------:R-:W0:Y:S02]  /*03c0*/  LDS R13, [R7] ;  /* 0x00000000070d7984 */ /* 0x000e240000000800 */
[----:B0-----:R-:W-:-:S02]  /*03d0*/  VIADDMNMX R13, R13, R8, R10, PT ;  /* 0x000000080d0d7246 */ /* 0x001fc4000380010a */
[----:B------:R-:W-:Y:S04]  /*03e0*/  LDS R10, [R0+0x80] ;  /* 0x00008000000a7984 */ /* 0x000fe80000000800 */
[----:B------:R-:W-:Y:S04]  /*03f0*/  STS [R0+0x2000], R13 ;  /* 0x0020000d00007388 */ /* 0x000fe80000000800 */
[----:B------:R-:W-:Y:S04]  /*0400*/  LDS R8, [R6+-0x2000] ;  /* 0xffe0000006087984 */ /* 0x000fe80000000800 */
[----:B------:R-:W0:Y:S02]  /*0410*/  LDS R9, [R7+0x80] ;  /* 0x0000800007097984 */ /* 0x000e240000000800 */
[----:B0-----:R-:W-:-:S02]  /*0420*/  VIADDMNMX R9, R9, R8, R10, PT ;  /* 0x0000000809097246 */ /* 0x001fc4000380010a */
[----:B------:R-:W-:Y:S04]  /*0430*/  LDS R10, [R0+0x2080] ;  /* 0x00208000000a7984 */ /* 0x000fe80000000800 */
[----:B------:R-:W-:Y:S04]  /*0440*/  STS [R0+0x80], R9 ;  /* 0x0000800900007388 */ /* 0x000fe80000000800 */
[----:B------:R0:W-:Y:S04]  /*0450*/  LDS R8, [R6] ;  /* 0x0000000006087984 */ /* 0x0001e80000000800 */
[----:B------:R1:W2:Y:S01]  /*0460*/  LDS R11, [R7+0x80] ;  /* 0x00008000070b7984 */ /* 0x0002a20000000800 */
[----:B0-----:R-:W-:Y:S01]  /*0470*/  VIADD R6, R6, 0x8 ;  /* 0x0000000806067836 */ /* 0x001fe20000000000 */
[----:B-1----:R-:W-:-:S02]  /*0480*/  IADD3 R7, PT, PT, R7, 0x200, RZ ;  /* 0x0000020007077810 */ /* 0x002fc40007ffe0ff */
[----:B--2---:R-:W-:-:S05]  /*0490*/  VIADDMNMX R11, R11, R8, R10, PT ;  /* 0x000000080b0b7246 */ /* 0x004fca000380010a */
[----:B------:R1:W-:Y:S01]  /*04a0*/  STS [R0+0x2080], R11 ;  /* 0x0020800b00007388 */ /* 0x0003e20000000800 */
[----:B------:R-:W-:Y:S06]  /*04b0*/  BAR.SYNC.DEFER_BLOCKING 0x0 ;  /* 0x0000000000007b1d */ /* 0x000fec0000010000 */
[----:B------:R-:W-:Y:S05]  /*04c0*/  BRA.U UP0, `(.L_x_4) ;  /* 0xfffffffd00447547 */ /* 0x000fea000b83ffff */
[----:B------:R-:W0:Y:S04]  /*04d0*/  LDS R7, [R0] ;  /* 0x0000000000077984 */ /* 0x000e280000000800 */
[----:B------:R-:W2:Y:S04]  /*04e0*/  LDS R9, [R0+0x2000] ;  /* 0x0020000000097984 */ /* 0x000ea80000000800 */
[----:B-1----:R-:W1:Y:S04]  /*04f0*/  LDS R11, [R0+0x80] ;  /* 0x00008000000b7984 */ /* 0x002e680000000800 */
[----:B------:R-:W3:Y:S04]  /*0500*/  LDS R13, [R0+0x2080] ;  /* 0x00208000000d7984 */ /* 0x000ee80000000800 */
[----:B0-----:R-:W-:Y:S04]  /*0510*/  STG.E desc[UR6][R2.64], R7 ;  /* 0x0000000702007986 */ /* 0x001fe8000c101906 */
[----:B--2---:R-:W-:Y:S04]  /*0520*/  STG.E desc[UR6][R4.64], R9 ;  /* 0x0000000904007986 */ /* 0x004fe8000c101906 */
[----:B-1----:R-:W-:Y:S04]  /*0530*/  STG.E desc[UR6][R2.64+0x80], R11 ;  /* 0x0000800b02007986 */ /* 0x002fe8000c101906 */
[----:B---3--:R-:W-:Y:S01]  /*0540*/  STG.E desc[UR6][R4.64+0x80], R13 ;  /* 0x0000800d04007986 */ /* 0x008fe2000c101906 */
[----:B------:R-:W-:Y:S05]  /*0550*/  EXIT ;  /* 0x000000000000794d */ /* 0x000fea0003800000 */
.L_x_5:
        /* <DEDUP_REMOVED lines=10> */
.L_x_8:


//--------------------- .nv.shared._Z6Phase3Piii  --------------------------
	.section	.nv.shared._Z6Phase3Piii,"aw",@nobits
	.sectionflags	@""
	.align	4
.nv.shared._Z6Phase3Piii:
	.zero		50176


//--------------------- .nv.shared.reserved.0     --------------------------
	.section	.nv.shared.reserved.0,"aw",@nobits
	.weak		__nv_reservedSMEM_offset_0_alias
	.size		__nv_reservedSMEM_offset_0_alias, 0, 64
	.other		__nv_reservedSMEM_offset_0_alias,@"STO_CUDA_RESERVED_SHARED STV_DEFAULT"
__nv_reservedSMEM_offset_0_alias:
	.zero		0
	.zero		64


//--------------------- .nv.shared._Z6Phase2Piii  --------------------------
	.section	.nv.shared._Z6Phase2Piii,"aw",@nobits
	.sectionflags	@""
	.align	4
.nv.shared._Z6Phase2Piii:
	.zero		50176


//--------------------- .nv.shared._Z6Phase1Piii  --------------------------
	.section	.nv.shared._Z6Phase1Piii,"aw",@nobits
	.sectionflags	@""
	.align	4
.nv.shared._Z6Phase1Piii:
	.zero		17408


//--------------------- .nv.constant0._Z6Phase3Piii --------------------------
	.section	.nv.constant0._Z6Phase3Piii,"a",@progbits
	.sectionflags	@""
	.align	4
.nv.constant0._Z6Phase3Piii:
	.zero		912


//--------------------- .nv.constant0._Z6Phase2Piii --------------------------
	.section	.nv.constant0._Z6Phase2Piii,"a",@progbits
	.sectionflags	@""
	.align	4
.nv.constant0._Z6Phase2Piii:
	.zero		912


//--------------------- .nv.constant0._Z6Phase1Piii --------------------------
	.section	.nv.constant0._Z6Phase1Piii,"a",@progbits
	.sectionflags	@""
	.align	4
.nv.constant0._Z6Phase1Piii:
	.zero		912


//--------------------- SYMBOLS --------------------------

	.type		.nv.reservedSmem.offset0,@object
	.size		.nv.reservedSmem.offset0,0x4
	.type		.nv.reservedSmem.cap,@object
	.size		.nv.reservedSmem.cap,0x4
